//
// Generated by NVIDIA NVVM Compiler
//
// Compiler Build ID: CL-36424714
// Cuda compilation tools, release 13.0, V13.0.88
// Based on NVVM 20.0.0
//

.version 9.0
.target sm_100
.address_size 64

	// .globl	_Z8jacobi2DPdS_S_ddddii
.global .align 1 .b8 _ZN34_INTERNAL_d6df15db_4_k_cu_658e954c4cuda3std3__45__cpo5beginE[1];
.global .align 1 .b8 _ZN34_INTERNAL_d6df15db_4_k_cu_658e954c4cuda3std3__45__cpo3endE[1];
.global .align 1 .b8 _ZN34_INTERNAL_d6df15db_4_k_cu_658e954c4cuda3std3__45__cpo6cbeginE[1];
.global .align 1 .b8 _ZN34_INTERNAL_d6df15db_4_k_cu_658e954c4cuda3std3__45__cpo4cendE[1];
.global .align 1 .b8 _ZN34_INTERNAL_d6df15db_4_k_cu_658e954c4cuda3std3__45__cpo6rbeginE[1];
.global .align 1 .b8 _ZN34_INTERNAL_d6df15db_4_k_cu_658e954c4cuda3std3__45__cpo4rendE[1];
.global .align 1 .b8 _ZN34_INTERNAL_d6df15db_4_k_cu_658e954c4cuda3std3__45__cpo7crbeginE[1];
.global .align 1 .b8 _ZN34_INTERNAL_d6df15db_4_k_cu_658e954c4cuda3std3__45__cpo5crendE[1];
.global .align 1 .b8 _ZN34_INTERNAL_d6df15db_4_k_cu_658e954c4cuda3std3__436_GLOBAL__N__d6df15db_4_k_cu_658e954c6ignoreE[1];
.global .align 1 .b8 _ZN34_INTERNAL_d6df15db_4_k_cu_658e954c4cuda3std3__419piecewise_constructE[1];
.global .align 1 .b8 _ZN34_INTERNAL_d6df15db_4_k_cu_658e954c4cuda3std3__48in_placeE[1];
.global .align 1 .b8 _ZN34_INTERNAL_d6df15db_4_k_cu_658e954c4cuda3std3__420unreachable_sentinelE[1];
.global .align 1 .b8 _ZN34_INTERNAL_d6df15db_4_k_cu_658e954c4cuda3std3__47nulloptE[1];
.global .align 1 .b8 _ZN34_INTERNAL_d6df15db_4_k_cu_658e954c4cuda3std3__48unexpectE[1];
.global .align 1 .b8 _ZN34_INTERNAL_d6df15db_4_k_cu_658e954c4cuda3std6ranges3__45__cpo4swapE[1];
.global .align 1 .b8 _ZN34_INTERNAL_d6df15db_4_k_cu_658e954c4cuda3std6ranges3__45__cpo9iter_moveE[1];
.global .align 1 .b8 _ZN34_INTERNAL_d6df15db_4_k_cu_658e954c4cuda3std6ranges3__45__cpo5beginE[1];
.global .align 1 .b8 _ZN34_INTERNAL_d6df15db_4_k_cu_658e954c4cuda3std6ranges3__45__cpo3endE[1];
.global .align 1 .b8 _ZN34_INTERNAL_d6df15db_4_k_cu_658e954c4cuda3std6ranges3__45__cpo6cbeginE[1];
.global .align 1 .b8 _ZN34_INTERNAL_d6df15db_4_k_cu_658e954c4cuda3std6ranges3__45__cpo4cendE[1];
.global .align 1 .b8 _ZN34_INTERNAL_d6df15db_4_k_cu_658e954c4cuda3std6ranges3__45__cpo7advanceE[1];
.global .align 1 .b8 _ZN34_INTERNAL_d6df15db_4_k_cu_658e954c4cuda3std6ranges3__45__cpo9iter_swapE[1];
.global .align 1 .b8 _ZN34_INTERNAL_d6df15db_4_k_cu_658e954c4cuda3std6ranges3__45__cpo4nextE[1];
.global .align 1 .b8 _ZN34_INTERNAL_d6df15db_4_k_cu_658e954c4cuda3std6ranges3__45__cpo4prevE[1];
.global .align 1 .b8 _ZN34_INTERNAL_d6df15db_4_k_cu_658e954c4cuda3std6ranges3__45__cpo4dataE[1];
.global .align 1 .b8 _ZN34_INTERNAL_d6df15db_4_k_cu_658e954c4cuda3std6ranges3__45__cpo5cdataE[1];
.global .align 1 .b8 _ZN34_INTERNAL_d6df15db_4_k_cu_658e954c4cuda3std6ranges3__45__cpo4sizeE[1];
.global .align 1 .b8 _ZN34_INTERNAL_d6df15db_4_k_cu_658e954c4cuda3std6ranges3__45__cpo5ssizeE[1];
.global .align 1 .b8 _ZN34_INTERNAL_d6df15db_4_k_cu_658e954c4cuda3std6ranges3__45__cpo8distanceE[1];
.global .align 1 .b8 _ZN34_INTERNAL_d6df15db_4_k_cu_658e954c6thrust24THRUST_300001_SM_1000_NS8cuda_cub3parE[1];
.global .align 1 .b8 _ZN34_INTERNAL_d6df15db_4_k_cu_658e954c6thrust24THRUST_300001_SM_1000_NS8cuda_cub10par_nosyncE[1];
.global .align 1 .b8 _ZN34_INTERNAL_d6df15db_4_k_cu_658e954c6thrust24THRUST_300001_SM_1000_NS6system6detail10sequential3seqE[1];
.global .align 1 .b8 _ZN34_INTERNAL_d6df15db_4_k_cu_658e954c6thrust24THRUST_300001_SM_1000_NS12placeholders2_1E[1];
.global .align 1 .b8 _ZN34_INTERNAL_d6df15db_4_k_cu_658e954c6thrust24THRUST_300001_SM_1000_NS12placeholders2_2E[1];
.global .align 1 .b8 _ZN34_INTERNAL_d6df15db_4_k_cu_658e954c6thrust24THRUST_300001_SM_1000_NS12placeholders2_3E[1];
.global .align 1 .b8 _ZN34_INTERNAL_d6df15db_4_k_cu_658e954c6thrust24THRUST_300001_SM_1000_NS12placeholders2_4E[1];
.global .align 1 .b8 _ZN34_INTERNAL_d6df15db_4_k_cu_658e954c6thrust24THRUST_300001_SM_1000_NS12placeholders2_5E[1];
.global .align 1 .b8 _ZN34_INTERNAL_d6df15db_4_k_cu_658e954c6thrust24THRUST_300001_SM_1000_NS12placeholders2_6E[1];
.global .align 1 .b8 _ZN34_INTERNAL_d6df15db_4_k_cu_658e954c6thrust24THRUST_300001_SM_1000_NS12placeholders2_7E[1];
.global .align 1 .b8 _ZN34_INTERNAL_d6df15db_4_k_cu_658e954c6thrust24THRUST_300001_SM_1000_NS12placeholders2_8E[1];
.global .align 1 .b8 _ZN34_INTERNAL_d6df15db_4_k_cu_658e954c6thrust24THRUST_300001_SM_1000_NS12placeholders2_9E[1];
.global .align 1 .b8 _ZN34_INTERNAL_d6df15db_4_k_cu_658e954c6thrust24THRUST_300001_SM_1000_NS12placeholders3_10E[1];
.global .align 1 .b8 _ZN34_INTERNAL_d6df15db_4_k_cu_658e954c6thrust24THRUST_300001_SM_1000_NS3seqE[1];

.visible .entry _Z8jacobi2DPdS_S_ddddii(
	.param .u64 .ptr .align 1 _Z8jacobi2DPdS_S_ddddii_param_0,
	.param .u64 .ptr .align 1 _Z8jacobi2DPdS_S_ddddii_param_1,
	.param .u64 .ptr .align 1 _Z8jacobi2DPdS_S_ddddii_param_2,
	.param .f64 _Z8jacobi2DPdS_S_ddddii_param_3,
	.param .f64 _Z8jacobi2DPdS_S_ddddii_param_4,
	.param .f64 _Z8jacobi2DPdS_S_ddddii_param_5,
	.param .f64 _Z8jacobi2DPdS_S_ddddii_param_6,
	.param .u32 _Z8jacobi2DPdS_S_ddddii_param_7,
	.param .u32 _Z8jacobi2DPdS_S_ddddii_param_8
)
{
	.reg .pred 	%p<8>;
	.reg .b32 	%r<23>;
	.reg .b64 	%rd<16>;
	.reg .b64 	%fd<17>;

	ld.param.u64 	%rd2, [_Z8jacobi2DPdS_S_ddddii_param_1];
	ld.param.u64 	%rd3, [_Z8jacobi2DPdS_S_ddddii_param_2];
	ld.param.f64 	%fd1, [_Z8jacobi2DPdS_S_ddddii_param_3];
	ld.param.f64 	%fd2, [_Z8jacobi2DPdS_S_ddddii_param_4];
	ld.param.f64 	%fd3, [_Z8jacobi2DPdS_S_ddddii_param_5];
	ld.param.f64 	%fd4, [_Z8jacobi2DPdS_S_ddddii_param_6];
	ld.param.u32 	%r4, [_Z8jacobi2DPdS_S_ddddii_param_7];
	ld.param.u32 	%r5, [_Z8jacobi2DPdS_S_ddddii_param_8];
	mov.u32 	%r7, %tid.x;
	mov.u32 	%r8, %ctaid.x;
	mov.u32 	%r9, %ntid.x;
	mad.lo.s32 	%r10, %r8, %r9, %r7;
	mov.u32 	%r11, %tid.y;
	mov.u32 	%r12, %ctaid.y;
	mov.u32 	%r13, %ntid.y;
	mad.lo.s32 	%r14, %r12, %r13, %r11;
	setp.lt.s32 	%p1, %r10, 1;
	add.s32 	%r15, %r4, -1;
	setp.ge.s32 	%p2, %r10, %r15;
	or.pred  	%p3, %p1, %p2;
	setp.eq.s32 	%p4, %r14, 0;
	or.pred  	%p5, %p4, %p3;
	add.s32 	%r16, %r5, -1;
	setp.ge.s32 	%p6, %r14, %r16;
	or.pred  	%p7, %p5, %p6;
	@%p7 bra 	$L__BB0_2;
	ld.param.u64 	%rd15, [_Z8jacobi2DPdS_S_ddddii_param_0];
	cvta.to.global.u64 	%rd4, %rd2;
	cvta.to.global.u64 	%rd5, %rd3;
	cvta.to.global.u64 	%rd6, %rd15;
	mul.lo.s32 	%r17, %r4, %r14;
	add.s32 	%r18, %r17, %r10;
	mul.wide.s32 	%rd7, %r18, 8;
	add.s64 	%rd8, %rd4, %rd7;
	ld.global.f64 	%fd5, [%rd8+8];
	ld.global.f64 	%fd6, [%rd8+-8];
	add.f64 	%fd7, %fd5, %fd6;
	add.s32 	%r19, %r17, %r4;
	mul.wide.s32 	%rd9, %r4, 8;
	add.s64 	%rd10, %rd8, %rd9;
	ld.global.f64 	%fd8, [%rd10];
	shl.b32 	%r20, %r4, 1;
	sub.s32 	%r21, %r19, %r20;
	add.s32 	%r22, %r21, %r10;
	mul.wide.s32 	%rd11, %r22, 8;
	add.s64 	%rd12, %rd4, %rd11;
	ld.global.f64 	%fd9, [%rd12];
	add.f64 	%fd10, %fd8, %fd9;
	mul.f64 	%fd11, %fd2, %fd10;
	fma.rn.f64 	%fd12, %fd1, %fd7, %fd11;
	add.s64 	%rd13, %rd5, %rd7;
	ld.global.f64 	%fd13, [%rd13];
	mul.f64 	%fd14, %fd4, %fd13;
	sub.f64 	%fd15, %fd12, %fd14;
	div.rn.f64 	%fd16, %fd15, %fd3;
	add.s64 	%rd14, %rd6, %rd7;
	st.global.f64 	[%rd14], %fd16;
$L__BB0_2:
	ret;

}
	// .globl	_Z6copygpPdS_ddii
.visible .entry _Z6copygpPdS_ddii(
	.param .u64 .ptr .align 1 _Z6copygpPdS_ddii_param_0,
	.param .u64 .ptr .align 1 _Z6copygpPdS_ddii_param_1,
	.param .f64 _Z6copygpPdS_ddii_param_2,
	.param .f64 _Z6copygpPdS_ddii_param_3,
	.param .u32 _Z6copygpPdS_ddii_param_4,
	.param .u32 _Z6copygpPdS_ddii_param_5
)
{
	.reg .pred 	%p<5>;
	.reg .b32 	%r<21>;
	.reg .b64 	%rd<27>;
	.reg .b64 	%fd<12>;

	ld.param.u64 	%rd3, [_Z6copygpPdS_ddii_param_0];
	ld.param.u64 	%rd4, [_Z6copygpPdS_ddii_param_1];
	ld.param.f64 	%fd1, [_Z6copygpPdS_ddii_param_2];
	ld.param.f64 	%fd2, [_Z6copygpPdS_ddii_param_3];
	ld.param.u32 	%r3, [_Z6copygpPdS_ddii_param_4];
	ld.param.u32 	%r4, [_Z6copygpPdS_ddii_param_5];
	cvta.to.global.u64 	%rd1, %rd3;
	cvta.to.global.u64 	%rd2, %rd4;
	mov.u32 	%r5, %tid.x;
	mov.u32 	%r6, %ctaid.x;
	mov.u32 	%r7, %ntid.x;
	mad.lo.s32 	%r1, %r6, %r7, %r5;
	mov.u32 	%r8, %tid.y;
	mov.u32 	%r9, %ctaid.y;
	mov.u32 	%r10, %ntid.y;
	mad.lo.s32 	%r2, %r9, %r10, %r8;
	setp.ne.s32 	%p1, %r1, 0;
	@%p1 bra 	$L__BB1_2;
	mul.lo.s32 	%r20, %r3, %r2;
	cvt.s64.s32 	%rd20, %r20;
	cvt.s64.s32 	%rd21, %r3;
	add.s64 	%rd22, %rd21, %rd20;
	shl.b64 	%rd23, %rd22, 3;
	add.s64 	%rd24, %rd2, %rd23;
	ld.global.f64 	%fd10, [%rd24+-16];
	mul.f64 	%fd11, %fd1, %fd10;
	mul.wide.s32 	%rd25, %r20, 8;
	add.s64 	%rd26, %rd1, %rd25;
	st.global.f64 	[%rd26], %fd11;
	bra.uni 	$L__BB1_9;
$L__BB1_2:
	add.s32 	%r11, %r3, -1;
	setp.ne.s32 	%p2, %r1, %r11;
	@%p2 bra 	$L__BB1_4;
	mul.lo.s32 	%r18, %r3, %r2;
	mul.wide.s32 	%rd16, %r18, 8;
	add.s64 	%rd17, %rd2, %rd16;
	ld.global.f64 	%fd8, [%rd17+8];
	mul.f64 	%fd9, %fd1, %fd8;
	add.s32 	%r19, %r18, %r1;
	mul.wide.s32 	%rd18, %r19, 8;
	add.s64 	%rd19, %rd1, %rd18;
	st.global.f64 	[%rd19], %fd9;
	bra.uni 	$L__BB1_9;
$L__BB1_4:
	setp.ne.s32 	%p3, %r2, 0;
	@%p3 bra 	$L__BB1_6;
	add.s32 	%r16, %r4, -2;
	mad.lo.s32 	%r17, %r16, %r3, %r1;
	mul.wide.s32 	%rd12, %r17, 8;
	add.s64 	%rd13, %rd2, %rd12;
	ld.global.f64 	%fd6, [%rd13];
	mul.f64 	%fd7, %fd2, %fd6;
	mul.wide.s32 	%rd14, %r1, 8;
	add.s64 	%rd15, %rd1, %rd14;
	st.global.f64 	[%rd15], %fd7;
	bra.uni 	$L__BB1_9;
$L__BB1_6:
	add.s32 	%r12, %r4, -1;
	setp.ne.s32 	%p4, %r2, %r12;
	@%p4 bra 	$L__BB1_8;
	add.s32 	%r14, %r3, %r1;
	mul.wide.s32 	%rd8, %r14, 8;
	add.s64 	%rd9, %rd2, %rd8;
	ld.global.f64 	%fd4, [%rd9];
	mul.f64 	%fd5, %fd2, %fd4;
	mad.lo.s32 	%r15, %r3, %r2, %r1;
	mul.wide.s32 	%rd10, %r15, 8;
	add.s64 	%rd11, %rd1, %rd10;
	st.global.f64 	[%rd11], %fd5;
	bra.uni 	$L__BB1_9;
$L__BB1_8:
	mad.lo.s32 	%r13, %r3, %r2, %r1;
	mul.wide.s32 	%rd5, %r13, 8;
	add.s64 	%rd6, %rd2, %rd5;
	ld.global.f64 	%fd3, [%rd6];
	add.s64 	%rd7, %rd1, %rd5;
	st.global.f64 	[%rd7], %fd3;
$L__BB1_9:
	ret;

}
	// .globl	_ZN3cub18CUB_300001_SM_10006detail11EmptyKernelIvEEvv
.visible .entry _ZN3cub18CUB_300001_SM_10006detail11EmptyKernelIvEEvv()
{


	ret;

}
	// .globl	_ZN3cub18CUB_300001_SM_10006detail8for_each13static_kernelINS2_12policy_hub_t12policy_500_tEmN6thrust24THRUST_300001_SM_1000_NS8cuda_cub20__uninitialized_fill7functorINS7_10device_ptrIdEEdEEEEvT0_T1_
.visible .entry _ZN3cub18CUB_300001_SM_10006detail8for_each13static_kernelINS2_12policy_hub_t12policy_500_tEmN6thrust24THRUST_300001_SM_1000_NS8cuda_cub20__uninitialized_fill7functorINS7_10device_ptrIdEEdEEEEvT0_T1_(
	.param .u64 _ZN3cub18CUB_300001_SM_10006detail8for_each13static_kernelINS2_12policy_hub_t12policy_500_tEmN6thrust24THRUST_300001_SM_1000_NS8cuda_cub20__uninitialized_fill7functorINS7_10device_ptrIdEEdEEEEvT0_T1__param_0,
	.param .align 8 .b8 _ZN3cub18CUB_300001_SM_10006detail8for_each13static_kernelINS2_12policy_hub_t12policy_500_tEmN6thrust24THRUST_300001_SM_1000_NS8cuda_cub20__uninitialized_fill7functorINS7_10device_ptrIdEEdEEEEvT0_T1__param_1[16]
)
.maxntid 256
{
	.reg .pred 	%p<4>;
	.reg .b32 	%r<5>;
	.reg .b64 	%rd<16>;
	.reg .b64 	%fd<3>;

	ld.param.f64 	%fd2, [_ZN3cub18CUB_300001_SM_10006detail8for_each13static_kernelINS2_12policy_hub_t12policy_500_tEmN6thrust24THRUST_300001_SM_1000_NS8cuda_cub20__uninitialized_fill7functorINS7_10device_ptrIdEEdEEEEvT0_T1__param_1+8];
	ld.param.u64 	%rd4, [_ZN3cub18CUB_300001_SM_10006detail8for_each13static_kernelINS2_12policy_hub_t12policy_500_tEmN6thrust24THRUST_300001_SM_1000_NS8cuda_cub20__uninitialized_fill7functorINS7_10device_ptrIdEEdEEEEvT0_T1__param_1];
	ld.param.u64 	%rd5, [_ZN3cub18CUB_300001_SM_10006detail8for_each13static_kernelINS2_12policy_hub_t12policy_500_tEmN6thrust24THRUST_300001_SM_1000_NS8cuda_cub20__uninitialized_fill7functorINS7_10device_ptrIdEEdEEEEvT0_T1__param_0];
	mov.u32 	%r2, %ctaid.x;
	mul.wide.u32 	%rd1, %r2, 512;
	sub.s64 	%rd2, %rd5, %rd1;
	setp.lt.u64 	%p1, %rd2, 512;
	@%p1 bra 	$L__BB3_2;
	mov.u32 	%r4, %tid.x;
	cvta.to.global.u64 	%rd11, %rd4;
	cvt.u64.u32 	%rd12, %r4;
	add.s64 	%rd13, %rd1, %rd12;
	shl.b64 	%rd14, %rd13, 3;
	add.s64 	%rd15, %rd11, %rd14;
	st.global.f64 	[%rd15], %fd2;
	st.global.f64 	[%rd15+2048], %fd2;
	bra.uni 	$L__BB3_6;
$L__BB3_2:
	cvta.to.global.u64 	%rd6, %rd4;
	mov.u32 	%r1, %tid.x;
	cvt.u64.u32 	%rd7, %r1;
	setp.le.u64 	%p2, %rd2, %rd7;
	add.s64 	%rd8, %rd1, %rd7;
	shl.b64 	%rd9, %rd8, 3;
	add.s64 	%rd3, %rd6, %rd9;
	@%p2 bra 	$L__BB3_4;
	st.global.f64 	[%rd3], %fd2;
$L__BB3_4:
	add.s32 	%r3, %r1, 256;
	cvt.u64.u32 	%rd10, %r3;
	setp.le.u64 	%p3, %rd2, %rd10;
	@%p3 bra 	$L__BB3_6;
	st.global.f64 	[%rd3+2048], %fd2;
$L__BB3_6:
	ret;

}


// ===== COMPILED SASS (sm_100) =====

	.target	sm_100

	.elftype	@"ET_EXEC"


//--------------------- .note.nv.tkinfo           --------------------------
	.section	.note.nv.tkinfo,"",@"SHT_NOTE"
	.sectionflags	@"SHF_NOTE_NV_TKINFO"
	.tkinfo
        /*0018*/ 	.word	0x00000002
        /*0030*/ 	.string	""
        /*0030*/ 	.string	"ptxas"
        /*0030*/ 	.string	"Cuda compilation tools, release 13.0, V13.0.88"
        /*0030*/ 	.string	"Build cuda_13.0.r13.0/compiler.36424714_0"
        /*0030*/ 	.string	"-arch sm_100 -m 64 "



//--------------------- .note.nv.cuinfo           --------------------------
	.section	.note.nv.cuinfo,"",@"SHT_NOTE"
	.sectionflags	@"SHF_NOTE_NV_CUINFO"
        /*0018*/ 	.short	0x0002
        /*001a*/ 	.short	0x0064
        /*001c*/ 	.short	0x0082
	.zero		2


//--------------------- .nv.info                  --------------------------
	.section	.nv.info,"",@"SHT_CUDA_INFO"
	.align	4


	//----- nvinfo : EIATTR_REGCOUNT
	.align		4
        /*0000*/ 	.byte	0x04, 0x2f
        /*0002*/ 	.short	(.L_44 - .L_43)
	.align		4
.L_43:
        /*0004*/ 	.word	index@(_Z8jacobi2DPdS_S_ddddii)
        /*0008*/ 	.word	0x0000001a


	//----- nvinfo : EIATTR_FRAME_SIZE
	.align		4
.L_44:
        /*000c*/ 	.byte	0x04, 0x11
        /*000e*/ 	.short	(.L_46 - .L_45)
	.align		4
.L_45:
        /*0010*/ 	.word	index@($__internal_0_$__cuda_sm20_div_rn_f64_full)
        /*0014*/ 	.word	0x00000000


	//----- nvinfo : EIATTR_FRAME_SIZE
	.align		4
.L_46:
        /*0018*/ 	.byte	0x04, 0x11
        /*001a*/ 	.short	(.L_48 - .L_47)
	.align		4
.L_47:
        /*001c*/ 	.word	index@(_Z8jacobi2DPdS_S_ddddii)
        /*0020*/ 	.word	0x00000000


	//----- nvinfo : EIATTR_REGCOUNT
	.align		4
.L_48:
        /*0024*/ 	.byte	0x04, 0x2f
        /*0026*/ 	.short	(.L_50 - .L_49)
	.align		4
.L_49:
        /*0028*/ 	.word	index@(_Z6copygpPdS_ddii)
        /*002c*/ 	.word	0x0000000c


	//----- nvinfo : EIATTR_FRAME_SIZE
	.align		4
.L_50:
        /*0030*/ 	.byte	0x04, 0x11
        /*0032*/ 	.short	(.L_52 - .L_51)
	.align		4
.L_51:
        /*0034*/ 	.word	index@(_Z6copygpPdS_ddii)
        /*0038*/ 	.word	0x00000000


	//----- nvinfo : EIATTR_REGCOUNT
	.align		4
.L_52:
        /*003c*/ 	.byte	0x04, 0x2f
        /*003e*/ 	.short	(.L_54 - .L_53)
	.align		4
.L_53:
        /*0040*/ 	.word	index@(_ZN3cub18CUB_300001_SM_10006detail11EmptyKernelIvEEvv)
        /*0044*/ 	.word	0x00000004


	//----- nvinfo : EIATTR_FRAME_SIZE
	.align		4
.L_54:
        /*0048*/ 	.byte	0x04, 0x11
        /*004a*/ 	.short	(.L_56 - .L_55)
	.align		4
.L_55:
        /*004c*/ 	.word	index@(_ZN3cub18CUB_300001_SM_10006detail11EmptyKernelIvEEvv)
        /*0050*/ 	.word	0x00000000


	//----- nvinfo : EIATTR_REGCOUNT
	.align		4
.L_56:
        /*0054*/ 	.byte	0x04, 0x2f
        /*0056*/ 	.short	(.L_58 - .L_57)
	.align		4
.L_57:
        /*0058*/ 	.word	index@(_ZN3cub18CUB_300001_SM_10006detail8for_each13static_kernelINS2_12policy_hub_t12policy_500_tEmN6thrust24THRUST_300001_SM_1000_NS8cuda_cub20__uninitialized_fill7functorINS7_10device_ptrIdEEdEEEEvT0_T1_)
        /*005c*/ 	.word	0x00000009


	//----- nvinfo : EIATTR_FRAME_SIZE
	.align		4
.L_58:
        /*0060*/ 	.byte	0x04, 0x11
        /*0062*/ 	.short	(.L_60 - .L_59)
	.align		4
.L_59:
        /*0064*/ 	.word	index@(_ZN3cub18CUB_300001_SM_10006detail8for_each13static_kernelINS2_12policy_hub_t12policy_500_tEmN6thrust24THRUST_300001_SM_1000_NS8cuda_cub20__uninitialized_fill7functorINS7_10device_ptrIdEEdEEEEvT0_T1_)
        /*0068*/ 	.word	0x00000000


	//----- nvinfo : EIATTR_MIN_STACK_SIZE
	.align		4
.L_60:
        /*006c*/ 	.byte	0x04, 0x12
        /*006e*/ 	.short	(.L_62 - .L_61)
	.align		4
.L_61:
        /*0070*/ 	.word	index@(_ZN3cub18CUB_300001_SM_10006detail8for_each13static_kernelINS2_12policy_hub_t12policy_500_tEmN6thrust24THRUST_300001_SM_1000_NS8cuda_cub20__uninitialized_fill7functorINS7_10device_ptrIdEEdEEEEvT0_T1_)
        /*0074*/ 	.word	0x00000000


	//----- nvinfo : EIATTR_MIN_STACK_SIZE
	.align		4
.L_62:
        /*0078*/ 	.byte	0x04, 0x12
        /*007a*/ 	.short	(.L_64 - .L_63)
	.align		4
.L_63:
        /*007c*/ 	.word	index@(_ZN3cub18CUB_300001_SM_10006detail11EmptyKernelIvEEvv)
        /*0080*/ 	.word	0x00000000


	//----- nvinfo : EIATTR_MIN_STACK_SIZE
	.align		4
.L_64:
        /*0084*/ 	.byte	0x04, 0x12
        /*0086*/ 	.short	(.L_66 - .L_65)
	.align		4
.L_65:
        /*0088*/ 	.word	index@(_Z6copygpPdS_ddii)
        /*008c*/ 	.word	0x00000000


	//----- nvinfo : EIATTR_MIN_STACK_SIZE
	.align		4
.L_66:
        /*0090*/ 	.byte	0x04, 0x12
        /*0092*/ 	.short	(.L_68 - .L_67)
	.align		4
.L_67:
        /*0094*/ 	.word	index@(_Z8jacobi2DPdS_S_ddddii)
        /*0098*/ 	.word	0x00000000
.L_68:


//--------------------- .nv.compat                --------------------------
	.section	.nv.compat,"",@"SHT_CUDA_COMPAT_INFO"
	.align	4
        /*0000*/ 	.byte	0x02, 0x09, 0x00, 0x00, 0x02, 0x02, 0x01, 0x00, 0x02, 0x05, 0x05, 0x00, 0x03, 0x07, 0x01, 0x01
        /*0010*/ 	.byte	0x02, 0x03, 0x00, 0x00, 0x02, 0x06, 0x01, 0x00, 0x04, 0x0b, 0x08, 0x00, 0x01, 0x00, 0x00, 0x00
        /*0020*/ 	.byte	0x00, 0x00, 0x00, 0x00


//--------------------- .nv.info._ZN3cub18CUB_300001_SM_10006detail8for_each13static_kernelINS2_12policy_hub_t12policy_500_tEmN6thrust24THRUST_300001_SM_1000_NS8cuda_cub20__uninitialized_fill7functorINS7_10device_ptrIdEEdEEEEvT0_T1_ --------------------------
	.section	.nv.info._ZN3cub18CUB_300001_SM_10006detail8for_each13static_kernelINS2_12policy_hub_t12policy_500_tEmN6thrust24THRUST_300001_SM_1000_NS8cuda_cub20__uninitialized_fill7functorINS7_10device_ptrIdEEdEEEEvT0_T1_,"",@"SHT_CUDA_INFO"
	.sectionflags	@""
	.align	4


	//----- nvinfo : EIATTR_CUDA_API_VERSION
	.align		4
        /*0000*/ 	.byte	0x04, 0x37
        /*0002*/ 	.short	(.L_70 - .L_69)
.L_69:
        /*0004*/ 	.word	0x00000082


	//----- nvinfo : EIATTR_KPARAM_INFO
	.align		4
.L_70:
        /*0008*/ 	.byte	0x04, 0x17
        /*000a*/ 	.short	(.L_72 - .L_71)
.L_71:
        /*000c*/ 	.word	0x00000000
        /*0010*/ 	.short	0x0001
        /*0012*/ 	.short	0x0008
        /*0014*/ 	.byte	0x00, 0xf0, 0x41, 0x00


	//----- nvinfo : EIATTR_KPARAM_INFO
	.align		4
.L_72:
        /*0018*/ 	.byte	0x04, 0x17
        /*001a*/ 	.short	(.L_74 - .L_73)
.L_73:
        /*001c*/ 	.word	0x00000000
        /*0020*/ 	.short	0x0000
        /*0022*/ 	.short	0x0000
        /*0024*/ 	.byte	0x00, 0xf0, 0x21, 0x00


	//----- nvinfo : EIATTR_SPARSE_MMA_MASK
	.align		4
.L_74:
        /*0028*/ 	.byte	0x03, 0x50
        /*002a*/ 	.short	0x0000


	//----- nvinfo : EIATTR_MAXREG_COUNT
	.align		4
        /*002c*/ 	.byte	0x03, 0x1b
        /*002e*/ 	.short	0x00ff


	//----- nvinfo : EIATTR_MERCURY_ISA_VERSION
	.align		4
        /*0030*/ 	.byte	0x03, 0x5f
        /*0032*/ 	.short	0x0101


	//----- nvinfo : EIATTR_VRC_CTA_INIT_COUNT
	.align		4
        /*0034*/ 	.byte	0x02, 0x4a
	.zero		1
	.zero		1


	//----- nvinfo : EIATTR_EXIT_INSTR_OFFSETS
	.align		4
        /*0038*/ 	.byte	0x04, 0x1c
        /*003a*/ 	.short	(.L_76 - .L_75)


	//   ....[0]....
.L_75:
        /*003c*/ 	.word	0x00000130


	//   ....[1]....
        /*0040*/ 	.word	0x00000230


	//   ....[2]....
        /*0044*/ 	.word	0x00000260


	//----- nvinfo : EIATTR_MAX_THREADS
	.align		4
.L_76:
        /*0048*/ 	.byte	0x04, 0x05
        /*004a*/ 	.short	(.L_78 - .L_77)
.L_77:
        /*004c*/ 	.word	0x00000100
        /*0050*/ 	.word	0x00000001
        /*0054*/ 	.word	0x00000001


	//----- nvinfo : EIATTR_CBANK_PARAM_SIZE
	.align		4
.L_78:
        /*0058*/ 	.byte	0x03, 0x19
        /*005a*/ 	.short	0x0018


	//----- nvinfo : EIATTR_PARAM_CBANK
	.align		4
        /*005c*/ 	.byte	0x04, 0x0a
        /*005e*/ 	.short	(.L_80 - .L_79)
	.align		4
.L_79:
        /*0060*/ 	.word	index@(.nv.constant0._ZN3cub18CUB_300001_SM_10006detail8for_each13static_kernelINS2_12policy_hub_t12policy_500_tEmN6thrust24THRUST_300001_SM_1000_NS8cuda_cub20__uninitialized_fill7functorINS7_10device_ptrIdEEdEEEEvT0_T1_)
        /*0064*/ 	.short	0x0380
        /*0066*/ 	.short	0x0018


	//----- nvinfo : EIATTR_SW_WAR
	.align		4
.L_80:
        /*0068*/ 	.byte	0x04, 0x36
        /*006a*/ 	.short	(.L_82 - .L_81)
.L_81:
        /*006c*/ 	.word	0x00000008
.L_82:


//--------------------- .nv.info._ZN3cub18CUB_300001_SM_10006detail11EmptyKernelIvEEvv --------------------------
	.section	.nv.info._ZN3cub18CUB_300001_SM_10006detail11EmptyKernelIvEEvv,"",@"SHT_CUDA_INFO"
	.sectionflags	@""
	.align	4


	//----- nvinfo : EIATTR_CUDA_API_VERSION
	.align		4
        /*0000*/ 	.byte	0x04, 0x37
        /*0002*/ 	.short	(.L_84 - .L_83)
.L_83:
        /*0004*/ 	.word	0x00000082


	//----- nvinfo : EIATTR_SPARSE_MMA_MASK
	.align		4
.L_84:
        /*0008*/ 	.byte	0x03, 0x50
        /*000a*/ 	.short	0x0000


	//----- nvinfo : EIATTR_MAXREG_COUNT
	.align		4
        /*000c*/ 	.byte	0x03, 0x1b
        /*000e*/ 	.short	0x00ff


	//----- nvinfo : EIATTR_MERCURY_ISA_VERSION
	.align		4
        /*0010*/ 	.byte	0x03, 0x5f
        /*0012*/ 	.short	0x0101


	//----- nvinfo : EIATTR_VRC_CTA_INIT_COUNT
	.align		4
        /*0014*/ 	.byte	0x02, 0x4a
	.zero		1
	.zero		1


	//----- nvinfo : EIATTR_EXIT_INSTR_OFFSETS
	.align		4
        /*0018*/ 	.byte	0x04, 0x1c
        /*001a*/ 	.short	(.L_86 - .L_85)


	//   ....[0]....
.L_85:
        /*001c*/ 	.word	0x00000010


	//----- nvinfo : EIATTR_SW_WAR
	.align		4
.L_86:
        /*0020*/ 	.byte	0x04, 0x36
        /*0022*/ 	.short	(.L_88 - .L_87)
.L_87:
        /*0024*/ 	.word	0x00000008
.L_88:


//--------------------- .nv.info._Z6copygpPdS_ddii --------------------------
	.section	.nv.info._Z6copygpPdS_ddii,"",@"SHT_CUDA_INFO"
	.sectionflags	@""
	.align	4


	//----- nvinfo : EIATTR_CUDA_API_VERSION
	.align		4
        /*0000*/ 	.byte	0x04, 0x37
        /*0002*/ 	.short	(.L_90 - .L_89)
.L_89:
        /*0004*/ 	.word	0x00000082


	//----- nvinfo : EIATTR_KPARAM_INFO
	.align		4
.L_90:
        /*0008*/ 	.byte	0x04, 0x17
        /*000a*/ 	.short	(.L_92 - .L_91)
.L_91:
        /*000c*/ 	.word	0x00000000
        /*0010*/ 	.short	0x0005
        /*0012*/ 	.short	0x0024
        /*0014*/ 	.byte	0x00, 0xf0, 0x11, 0x00


	//----- nvinfo : EIATTR_KPARAM_INFO
	.align		4
.L_92:
        /*0018*/ 	.byte	0x04, 0x17
        /*001a*/ 	.short	(.L_94 - .L_93)
.L_93:
        /*001c*/ 	.word	0x00000000
        /*0020*/ 	.short	0x0004
        /*0022*/ 	.short	0x0020
        /*0024*/ 	.byte	0x00, 0xf0, 0x11, 0x00


	//----- nvinfo : EIATTR_KPARAM_INFO
	.align		4
.L_94:
        /*0028*/ 	.byte	0x04, 0x17
        /*002a*/ 	.short	(.L_96 - .L_95)
.L_95:
        /*002c*/ 	.word	0x00000000
        /*0030*/ 	.short	0x0003
        /*0032*/ 	.short	0x0018
        /*0034*/ 	.byte	0x00, 0xf0, 0x21, 0x00


	//----- nvinfo : EIATTR_KPARAM_INFO
	.align		4
.L_96:
        /*0038*/ 	.byte	0x04, 0x17
        /*003a*/ 	.short	(.L_98 - .L_97)
.L_97:
        /*003c*/ 	.word	0x00000000
        /*0040*/ 	.short	0x0002
        /*0042*/ 	.short	0x0010
        /*0044*/ 	.byte	0x00, 0xf0, 0x21, 0x00


	//----- nvinfo : EIATTR_KPARAM_INFO
	.align		4
.L_98:
        /*0048*/ 	.byte	0x04, 0x17
        /*004a*/ 	.short	(.L_100 - .L_99)
.L_99:
        /*004c*/ 	.word	0x00000000
        /*0050*/ 	.short	0x0001
        /*0052*/ 	.short	0x0008
        /*0054*/ 	.byte	0x00, 0xf5, 0x21, 0x00


	//----- nvinfo : EIATTR_KPARAM_INFO
	.align		4
.L_100:
        /*0058*/ 	.byte	0x04, 0x17
        /*005a*/ 	.short	(.L_102 - .L_101)
.L_101:
        /*005c*/ 	.word	0x00000000
        /*0060*/ 	.short	0x0000
        /*0062*/ 	.short	0x0000
        /*0064*/ 	.byte	0x00, 0xf5, 0x21, 0x00


	//----- nvinfo : EIATTR_SPARSE_MMA_MASK
	.align		4
.L_102:
        /*0068*/ 	.byte	0x03, 0x50
        /*006a*/ 	.short	0x0000


	//----- nvinfo : EIATTR_MAXREG_COUNT
	.align		4
        /*006c*/ 	.byte	0x03, 0x1b
        /*006e*/ 	.short	0x00ff


	//----- nvinfo : EIATTR_MERCURY_ISA_VERSION
	.align		4
        /*0070*/ 	.byte	0x03, 0x5f
        /*0072*/ 	.short	0x0101


	//----- nvinfo : EIATTR_VRC_CTA_INIT_COUNT
	.align		4
        /*0074*/ 	.byte	0x02, 0x4a
	.zero		1
	.zero		1


	//----- nvinfo : EIATTR_EXIT_INSTR_OFFSETS
	.align		4
        /*0078*/ 	.byte	0x04, 0x1c
        /*007a*/ 	.short	(.L_104 - .L_103)


	//   ....[0]....
.L_103:
        /*007c*/ 	.word	0x000001a0


	//   ....[1]....
        /*0080*/ 	.word	0x00000290


	//   ....[2]....
        /*0084*/ 	.word	0x00000370


	//   ....[3]....
        /*0088*/ 	.word	0x00000450


	//   ....[4]....
        /*008c*/ 	.word	0x000004d0


	//----- nvinfo : EIATTR_CRS_STACK_SIZE
	.align		4
.L_104:
        /*0090*/ 	.byte	0x04, 0x1e
        /*0092*/ 	.short	(.L_106 - .L_105)
.L_105:
        /*0094*/ 	.word	0x00000000


	//----- nvinfo : EIATTR_CBANK_PARAM_SIZE
	.align		4
.L_106:
        /*0098*/ 	.byte	0x03, 0x19
        /*009a*/ 	.short	0x0028


	//----- nvinfo : EIATTR_PARAM_CBANK
	.align		4
        /*009c*/ 	.byte	0x04, 0x0a
        /*009e*/ 	.short	(.L_108 - .L_107)
	.align		4
.L_107:
        /*00a0*/ 	.word	index@(.nv.constant0._Z6copygpPdS_ddii)
        /*00a4*/ 	.short	0x0380
        /*00a6*/ 	.short	0x0028


	//----- nvinfo : EIATTR_SW_WAR
	.align		4
.L_108:
        /*00a8*/ 	.byte	0x04, 0x36
        /*00aa*/ 	.short	(.L_110 - .L_109)
.L_109:
        /*00ac*/ 	.word	0x00000008
.L_110:


//--------------------- .nv.info._Z8jacobi2DPdS_S_ddddii --------------------------
	.section	.nv.info._Z8jacobi2DPdS_S_ddddii,"",@"SHT_CUDA_INFO"
	.sectionflags	@""
	.align	4


	//----- nvinfo : EIATTR_CUDA_API_VERSION
	.align		4
        /*0000*/ 	.byte	0x04, 0x37
        /*0002*/ 	.short	(.L_112 - .L_111)
.L_111:
        /*0004*/ 	.word	0x00000082


	//----- nvinfo : EIATTR_KPARAM_INFO
	.align		4
.L_112:
        /*0008*/ 	.byte	0x04, 0x17
        /*000a*/ 	.short	(.L_114 - .L_113)
.L_113:
        /*000c*/ 	.word	0x00000000
        /*0010*/ 	.short	0x0008
        /*0012*/ 	.short	0x003c
        /*0014*/ 	.byte	0x00, 0xf0, 0x11, 0x00


	//----- nvinfo : EIATTR_KPARAM_INFO
	.align		4
.L_114:
        /*0018*/ 	.byte	0x04, 0x17
        /*001a*/ 	.short	(.L_116 - .L_115)
.L_115:
        /*001c*/ 	.word	0x00000000
        /*0020*/ 	.short	0x0007
        /*0022*/ 	.short	0x0038
        /*0024*/ 	.byte	0x00, 0xf0, 0x11, 0x00


	//----- nvinfo : EIATTR_KPARAM_INFO
	.align		4
.L_116:
        /*0028*/ 	.byte	0x04, 0x17
        /*002a*/ 	.short	(.L_118 - .L_117)
.L_117:
        /*002c*/ 	.word	0x00000000
        /*0030*/ 	.short	0x0006
        /*0032*/ 	.short	0x0030
        /*0034*/ 	.byte	0x00, 0xf0, 0x21, 0x00


	//----- nvinfo : EIATTR_KPARAM_INFO
	.align		4
.L_118:
        /*0038*/ 	.byte	0x04, 0x17
        /*003a*/ 	.short	(.L_120 - .L_119)
.L_119:
        /*003c*/ 	.word	0x00000000
        /*0040*/ 	.short	0x0005
        /*0042*/ 	.short	0x0028
        /*0044*/ 	.byte	0x00, 0xf0, 0x21, 0x00


	//----- nvinfo : EIATTR_KPARAM_INFO
	.align		4
.L_120:
        /*0048*/ 	.byte	0x04, 0x17
        /*004a*/ 	.short	(.L_122 - .L_121)
.L_121:
        /*004c*/ 	.word	0x00000000
        /*0050*/ 	.short	0x0004
        /*0052*/ 	.short	0x0020
        /*0054*/ 	.byte	0x00, 0xf0, 0x21, 0x00


	//----- nvinfo : EIATTR_KPARAM_INFO
	.align		4
.L_122:
        /*0058*/ 	.byte	0x04, 0x17
        /*005a*/ 	.short	(.L_124 - .L_123)
.L_123:
        /*005c*/ 	.word	0x00000000
        /*0060*/ 	.short	0x0003
        /*0062*/ 	.short	0x0018
        /*0064*/ 	.byte	0x00, 0xf0, 0x21, 0x00


	//----- nvinfo : EIATTR_KPARAM_INFO
	.align		4
.L_124:
        /*0068*/ 	.byte	0x04, 0x17
        /*006a*/ 	.short	(.L_126 - .L_125)
.L_125:
        /*006c*/ 	.word	0x00000000
        /*0070*/ 	.short	0x0002
        /*0072*/ 	.short	0x0010
        /*0074*/ 	.byte	0x00, 0xf5, 0x21, 0x00


	//----- nvinfo : EIATTR_KPARAM_INFO
	.align		4
.L_126:
        /*0078*/ 	.byte	0x04, 0x17
        /*007a*/ 	.short	(.L_128 - .L_127)
.L_127:
        /*007c*/ 	.word	0x00000000
        /*0080*/ 	.short	0x0001
        /*0082*/ 	.short	0x0008
        /*0084*/ 	.byte	0x00, 0xf5, 0x21, 0x00


	//----- nvinfo : EIATTR_KPARAM_INFO
	.align		4
.L_128:
        /*0088*/ 	.byte	0x04, 0x17
        /*008a*/ 	.short	(.L_130 - .L_129)
.L_129:
        /*008c*/ 	.word	0x00000000
        /*0090*/ 	.short	0x0000
        /*0092*/ 	.short	0x0000
        /*0094*/ 	.byte	0x00, 0xf5, 0x21, 0x00


	//----- nvinfo : EIATTR_SPARSE_MMA_MASK
	.align		4
.L_130:
        /*0098*/ 	.byte	0x03, 0x50
        /*009a*/ 	.short	0x0000


	//----- nvinfo : EIATTR_MAXREG_COUNT
	.align		4
        /*009c*/ 	.byte	0x03, 0x1b
        /*009e*/ 	.short	0x00ff


	//----- nvinfo : EIATTR_MERCURY_ISA_VERSION
	.align		4
        /*00a0*/ 	.byte	0x03, 0x5f
        /*00a2*/ 	.short	0x0101


	//----- nvinfo : EIATTR_VRC_CTA_INIT_COUNT
	.align		4
        /*00a4*/ 	.byte	0x02, 0x4a
	.zero		1
	.zero		1


	//----- nvinfo : EIATTR_EXIT_INSTR_OFFSETS
	.align		4
        /*00a8*/ 	.byte	0x04, 0x1c
        /*00aa*/ 	.short	(.L_132 - .L_131)


	//   ....[0]....
.L_131:
        /*00ac*/ 	.word	0x00000100


	//   ....[1]....
        /*00b0*/ 	.word	0x00000410


	//----- nvinfo : EIATTR_CRS_STACK_SIZE
	.align		4
.L_132:
        /*00b4*/ 	.byte	0x04, 0x1e
        /*00b6*/ 	.short	(.L_134 - .L_133)
.L_133:
        /*00b8*/ 	.word	0x00000000


	//----- nvinfo : EIATTR_CBANK_PARAM_SIZE
	.align		4
.L_134:
        /*00bc*/ 	.byte	0x03, 0x19
        /*00be*/ 	.short	0x0040


	//----- nvinfo : EIATTR_PARAM_CBANK
	.align		4
        /*00c0*/ 	.byte	0x04, 0x0a
        /*00c2*/ 	.short	(.L_136 - .L_135)
	.align		4
.L_135:
        /*00c4*/ 	.word	index@(.nv.constant0._Z8jacobi2DPdS_S_ddddii)
        /*00c8*/ 	.short	0x0380
        /*00ca*/ 	.short	0x0040


	//----- nvinfo : EIATTR_SW_WAR
	.align		4
.L_136:
        /*00cc*/ 	.byte	0x04, 0x36
        /*00ce*/ 	.short	(.L_138 - .L_137)
.L_137:
        /*00d0*/ 	.word	0x00000008
.L_138:


//--------------------- .nv.callgraph             --------------------------
	.section	.nv.callgraph,"",@"SHT_CUDA_CALLGRAPH"
	.align	4
	.sectionentsize	8
	.align		4
        /*0000*/ 	.word	0x00000000
	.align		4
        /*0004*/ 	.word	0xffffffff
	.align		4
        /*0008*/ 	.word	0x00000000
	.align		4
        /*000c*/ 	.word	0xfffffffe
	.align		4
        /*0010*/ 	.word	0x00000000
	.align		4
        /*0014*/ 	.word	0xfffffffd
	.align		4
        /*0018*/ 	.word	0x00000000
	.align		4
        /*001c*/ 	.word	0xfffffffc


//--------------------- .nv.constant4             --------------------------
	.section	.nv.constant4,"a",@progbits
	.align	8
	.align		8
.nv.constant4:
        /*0000*/ 	.dword	_ZN34_INTERNAL_d6df15db_4_k_cu_658e954c4cuda3std3__45__cpo5beginE
	.align		8
        /*0008*/ 	.dword	_ZN34_INTERNAL_d6df15db_4_k_cu_658e954c4cuda3std3__45__cpo3endE
	.align		8
        /*0010*/ 	.dword	_ZN34_INTERNAL_d6df15db_4_k_cu_658e954c4cuda3std3__45__cpo6cbeginE
	.align		8
        /*0018*/ 	.dword	_ZN34_INTERNAL_d6df15db_4_k_cu_658e954c4cuda3std3__45__cpo4cendE
	.align		8
        /*0020*/ 	.dword	_ZN34_INTERNAL_d6df15db_4_k_cu_658e954c4cuda3std3__45__cpo6rbeginE
	.align		8
        /*0028*/ 	.dword	_ZN34_INTERNAL_d6df15db_4_k_cu_658e954c4cuda3std3__45__cpo4rendE
	.align		8
        /*0030*/ 	.dword	_ZN34_INTERNAL_d6df15db_4_k_cu_658e954c4cuda3std3__45__cpo7crbeginE
	.align		8
        /*0038*/ 	.dword	_ZN34_INTERNAL_d6df15db_4_k_cu_658e954c4cuda3std3__45__cpo5crendE
	.align		8
        /*0040*/ 	.dword	_ZN34_INTERNAL_d6df15db_4_k_cu_658e954c4cuda3std3__436_GLOBAL__N__d6df15db_4_k_cu_658e954c6ignoreE
	.align		8
        /*0048*/ 	.dword	_ZN34_INTERNAL_d6df15db_4_k_cu_658e954c4cuda3std3__419piecewise_constructE
	.align		8
        /*0050*/ 	.dword	_ZN34_INTERNAL_d6df15db_4_k_cu_658e954c4cuda3std3__48in_placeE
	.align		8
        /*0058*/ 	.dword	_ZN34_INTERNAL_d6df15db_4_k_cu_658e954c4cuda3std3__420unreachable_sentinelE
	.align		8
        /*0060*/ 	.dword	_ZN34_INTERNAL_d6df15db_4_k_cu_658e954c4cuda3std3__47nulloptE
	.align		8
        /*0068*/ 	.dword	_ZN34_INTERNAL_d6df15db_4_k_cu_658e954c4cuda3std3__48unexpectE
	.align		8
        /*0070*/ 	.dword	_ZN34_INTERNAL_d6df15db_4_k_cu_658e954c4cuda3std6ranges3__45__cpo4swapE
	.align		8
        /*0078*/ 	.dword	_ZN34_INTERNAL_d6df15db_4_k_cu_658e954c4cuda3std6ranges3__45__cpo9iter_moveE
	.align		8
        /*0080*/ 	.dword	_ZN34_INTERNAL_d6df15db_4_k_cu_658e954c4cuda3std6ranges3__45__cpo5beginE
	.align		8
        /*0088*/ 	.dword	_ZN34_INTERNAL_d6df15db_4_k_cu_658e954c4cuda3std6ranges3__45__cpo3endE
	.align		8
        /*0090*/ 	.dword	_ZN34_INTERNAL_d6df15db_4_k_cu_658e954c4cuda3std6ranges3__45__cpo6cbeginE
	.align		8
        /*0098*/ 	.dword	_ZN34_INTERNAL_d6df15db_4_k_cu_658e954c4cuda3std6ranges3__45__cpo4cendE
	.align		8
        /*00a0*/ 	.dword	_ZN34_INTERNAL_d6df15db_4_k_cu_658e954c4cuda3std6ranges3__45__cpo7advanceE
	.align		8
        /*00a8*/ 	.dword	_ZN34_INTERNAL_d6df15db_4_k_cu_658e954c4cuda3std6ranges3__45__cpo9iter_swapE
	.align		8
        /*00b0*/ 	.dword	_ZN34_INTERNAL_d6df15db_4_k_cu_658e954c4cuda3std6ranges3__45__cpo4nextE
	.align		8
        /*00b8*/ 	.dword	_ZN34_INTERNAL_d6df15db_4_k_cu_658e954c4cuda3std6ranges3__45__cpo4prevE
	.align		8
        /*00c0*/ 	.dword	_ZN34_INTERNAL_d6df15db_4_k_cu_658e954c4cuda3std6ranges3__45__cpo4dataE
	.align		8
        /*00c8*/ 	.dword	_ZN34_INTERNAL_d6df15db_4_k_cu_658e954c4cuda3std6ranges3__45__cpo5cdataE
	.align		8
        /*00d0*/ 	.dword	_ZN34_INTERNAL_d6df15db_4_k_cu_658e954c4cuda3std6ranges3__45__cpo4sizeE
	.align		8
        /*00d8*/ 	.dword	_ZN34_INTERNAL_d6df15db_4_k_cu_658e954c4cuda3std6ranges3__45__cpo5ssizeE
	.align		8
        /*00e0*/ 	.dword	_ZN34_INTERNAL_d6df15db_4_k_cu_658e954c4cuda3std6ranges3__45__cpo8distanceE
	.align		8
        /*00e8*/ 	.dword	_ZN34_INTERNAL_d6df15db_4_k_cu_658e954c6thrust24THRUST_300001_SM_1000_NS8cuda_cub3parE
	.align		8
        /*00f0*/ 	.dword	_ZN34_INTERNAL_d6df15db_4_k_cu_658e954c6thrust24THRUST_300001_SM_1000_NS8cuda_cub10par_nosyncE
	.align		8
        /*00f8*/ 	.dword	_ZN34_INTERNAL_d6df15db_4_k_cu_658e954c6thrust24THRUST_300001_SM_1000_NS6system6detail10sequential3seqE
	.align		8
        /*0100*/ 	.dword	_ZN34_INTERNAL_d6df15db_4_k_cu_658e954c6thrust24THRUST_300001_SM_1000_NS12placeholders2_1E
	.align		8
        /*0108*/ 	.dword	_ZN34_INTERNAL_d6df15db_4_k_cu_658e954c6thrust24THRUST_300001_SM_1000_NS12placeholders2_2E
	.align		8
        /*0110*/ 	.dword	_ZN34_INTERNAL_d6df15db_4_k_cu_658e954c6thrust24THRUST_300001_SM_1000_NS12placeholders2_3E
	.align		8
        /*0118*/ 	.dword	_ZN34_INTERNAL_d6df15db_4_k_cu_658e954c6thrust24THRUST_300001_SM_1000_NS12placeholders2_4E
	.align		8
        /*0120*/ 	.dword	_ZN34_INTERNAL_d6df15db_4_k_cu_658e954c6thrust24THRUST_300001_SM_1000_NS12placeholders2_5E
	.align		8
        /*0128*/ 	.dword	_ZN34_INTERNAL_d6df15db_4_k_cu_658e954c6thrust24THRUST_300001_SM_1000_NS12placeholders2_6E
	.align		8
        /*0130*/ 	.dword	_ZN34_INTERNAL_d6df15db_4_k_cu_658e954c6thrust24THRUST_300001_SM_1000_NS12placeholders2_7E
	.align		8
        /*0138*/ 	.dword	_ZN34_INTERNAL_d6df15db_4_k_cu_658e954c6thrust24THRUST_300001_SM_1000_NS12placeholders2_8E
	.align		8
        /*0140*/ 	.dword	_ZN34_INTERNAL_d6df15db_4_k_cu_658e954c6thrust24THRUST_300001_SM_1000_NS12placeholders2_9E
	.align		8
        /*0148*/ 	.dword	_ZN34_INTERNAL_d6df15db_4_k_cu_658e954c6thrust24THRUST_300001_SM_1000_NS12placeholders3_10E
	.align		8
        /*0150*/ 	.dword	_ZN34_INTERNAL_d6df15db_4_k_cu_658e954c6thrust24THRUST_300001_SM_1000_NS3seqE


//--------------------- .text._ZN3cub18CUB_300001_SM_10006detail8for_each13static_kernelINS2_12policy_hub_t12policy_500_tEmN6thrust24THRUST_300001_SM_1000_NS8cuda_cub20__uninitialized_fill7functorINS7_10device_ptrIdEEdEEEEvT0_T1_ --------------------------
	.section	.text._ZN3cub18CUB_300001_SM_10006detail8for_each13static_kernelINS2_12policy_hub_t12policy_500_tEmN6thrust24THRUST_300001_SM_1000_NS8cuda_cub20__uninitialized_fill7functorINS7_10device_ptrIdEEdEEEEvT0_T1_,"ax",@progbits
	.align	128
        .global         _ZN3cub18CUB_300001_SM_10006detail8for_each13static_kernelINS2_12policy_hub_t12policy_500_tEmN6thrust24THRUST_300001_SM_1000_NS8cuda_cub20__uninitialized_fill7functorINS7_10device_ptrIdEEdEEEEvT0_T1_
        .type           _ZN3cub18CUB_300001_SM_10006detail8for_each13static_kernelINS2_12policy_hub_t12policy_500_tEmN6thrust24THRUST_300001_SM_1000_NS8cuda_cub20__uninitialized_fill7functorINS7_10device_ptrIdEEdEEEEvT0_T1_,@function
        .size           _ZN3cub18CUB_300001_SM_10006detail8for_each13static_kernelINS2_12policy_hub_t12policy_500_tEmN6thrust24THRUST_300001_SM_1000_NS8cuda_cub20__uninitialized_fill7functorINS7_10device_ptrIdEEdEEEEvT0_T1_,(.L_x_17 - _ZN3cub18CUB_300001_SM_10006detail8for_each13static_kernelINS2_12policy_hub_t12policy_500_tEmN6thrust24THRUST_300001_SM_1000_NS8cuda_cub20__uninitialized_fill7functorINS7_10device_ptrIdEEdEEEEvT0_T1_)
        .other          _ZN3cub18CUB_300001_SM_10006detail8for_each13static_kernelINS2_12policy_hub_t12policy_500_tEmN6thrust24THRUST_300001_SM_1000_NS8cuda_cub20__uninitialized_fill7functorINS7_10device_ptrIdEEdEEEEvT0_T1_,@"STO_CUDA_ENTRY STV_DEFAULT"
_ZN3cub18CUB_300001_SM_10006detail8for_each13static_kernelINS2_12policy_hub_t12policy_500_tEmN6thrust24THRUST_300001_SM_1000_NS8cuda_cub20__uninitialized_fill7functorINS7_10device_ptrIdEEdEEEEvT0_T1_:
.text._ZN3cub18CUB_300001_SM_10006detail8for_each13static_kernelINS2_12policy_hub_t12policy_500_tEmN6thrust24THRUST_300001_SM_1000_NS8cuda_cub20__uninitialized_fill7functorINS7_10device_ptrIdEEdEEEEvT0_T1_:
[----:B------:R-:W-:Y:S08]  /*0000*/  LDC R1, c[0x0][0x37c] ;  /* 0x0000df00ff017b82 */ /* 0x000ff00000000800 */
[----:B------:R-:W0:Y:S01]  /*0010*/  S2UR UR4, SR_CTAID.X ;  /* 0x00000000000479c3 */ /* 0x000e220000002500 */
[----:B------:R-:W1:Y:S01]  /*0020*/  LDCU.64 UR6, c[0x0][0x380] ;  /* 0x00007000ff0677ac */ /* 0x000e620008000a00 */
[----:B------:R-:W2:Y:S01]  /*0030*/  LDCU.64 UR8, c[0x0][0x358] ;  /* 0x00006b00ff0877ac */ /* 0x000ea20008000a00 */
[----:B0-----:R-:W-:-:S04]  /*0040*/  UIMAD.WIDE.U32 UR4, UR4, 0x200, URZ ;  /* 0x00000200040478a5 */ /* 0x001fc8000f8e00ff */
[----:B-1----:R-:W-:-:S04]  /*0050*/  UIADD3 UR6, UP0, UPT, -UR4, UR6, URZ ;  /* 0x0000000604067290 */ /* 0x002fc8000ff1e1ff */
[----:B------:R-:W-:Y:S02]  /*0060*/  UIADD3.X UR7, UPT, UPT, ~UR5, UR7, URZ, UP0, !UPT ;  /* 0x0000000705077290 */ /* 0x000fe400087fe5ff */
[----:B------:R-:W-:-:S04]  /*0070*/  UISETP.GE.U32.AND UP0, UPT, UR6, 0x200, UPT ;  /* 0x000002000600788c */ /* 0x000fc8000bf06070 */
[----:B------:R-:W-:-:S09]  /*0080*/  UISETP.GE.U32.AND.EX UP0, UPT, UR7, URZ, UPT, UP0 ;  /* 0x000000ff0700728c */ /* 0x000fd2000bf06100 */
[----:B--2---:R-:W-:Y:S05]  /*0090*/  BRA.U !UP0, `(.L_x_0) ;  /* 0x0000000108287547 */ /* 0x004fea000b800000 */
[----:B------:R-:W0:Y:S01]  /*00a0*/  S2R R0, SR_TID.X ;  /* 0x0000000000007919 */ /* 0x000e220000002100 */
[----:B------:R-:W1:Y:S01]  /*00b0*/  LDCU.64 UR6, c[0x0][0x388] ;  /* 0x00007100ff0677ac */ /* 0x000e620008000a00 */
[----:B------:R-:W2:Y:S01]  /*00c0*/  LDC.64 R4, c[0x0][0x390] ;  /* 0x0000e400ff047b82 */ /* 0x000ea20000000a00 */
[----:B0-----:R-:W-:-:S05]  /*00d0*/  IADD3 R0, P0, PT, R0, UR4, RZ ;  /* 0x0000000400007c10 */ /* 0x001fca000ff1e0ff */
[----:B------:R-:W-:Y:S01]  /*00e0*/  IMAD.X R3, RZ, RZ, UR5, P0 ;  /* 0x00000005ff037e24 */ /* 0x000fe200080e06ff */
[----:B-1----:R-:W-:-:S04]  /*00f0*/  LEA R2, P0, R0, UR6, 0x3 ;  /* 0x0000000600027c11 */ /* 0x002fc8000f8018ff */
[----:B------:R-:W-:-:S05]  /*0100*/  LEA.HI.X R3, R0, UR7, R3, 0x3, P0 ;  /* 0x0000000700037c11 */ /* 0x000fca00080f1c03 */
[----:B--2---:R-:W-:Y:S04]  /*0110*/  STG.E.64 desc[UR8][R2.64], R4 ;  /* 0x0000000402007986 */ /* 0x004fe8000c101b08 */
[----:B------:R-:W-:Y:S01]  /*0120*/  STG.E.64 desc[UR8][R2.64+0x800], R4 ;  /* 0x0008000402007986 */ /* 0x000fe2000c101b08 */
[----:B------:R-:W-:Y:S05]  /*0130*/  EXIT ;  /* 0x000000000000794d */ /* 0x000fea0003800000 */
.L_x_0:
[----:B------:R-:W0:Y:S01]  /*0140*/  S2R R0, SR_TID.X ;  /* 0x0000000000007919 */ /* 0x000e220000002100 */
[----:B------:R-:W-:Y:S01]  /*0150*/  IMAD.U32 R2, RZ, RZ, UR7 ;  /* 0x00000007ff027e24 */ /* 0x000fe2000f8e00ff */
[----:B------:R-:W1:Y:S01]  /*0160*/  LDCU.64 UR10, c[0x0][0x388] ;  /* 0x00007100ff0a77ac */ /* 0x000e620008000a00 */
[----:B------:R-:W-:Y:S01]  /*0170*/  IMAD.U32 R6, RZ, RZ, UR7 ;  /* 0x00000007ff067e24 */ /* 0x000fe2000f8e00ff */
[----:B0-----:R-:W-:-:S04]  /*0180*/  ISETP.LT.U32.AND P0, PT, R0, UR6, PT ;  /* 0x0000000600007c0c */ /* 0x001fc8000bf01070 */
[----:B------:R-:W-:Y:S01]  /*0190*/  ISETP.GT.U32.AND.EX P0, PT, R2, RZ, PT, P0 ;  /* 0x000000ff0200720c */ /* 0x000fe20003f04100 */
[C---:B------:R-:W-:Y:S01]  /*01a0*/  VIADD R2, R0.reuse, 0x100 ;  /* 0x0000010000027836 */ /* 0x040fe20000000000 */
[----:B------:R-:W-:-:S04]  /*01b0*/  IADD3 R0, P2, PT, R0, UR4, RZ ;  /* 0x0000000400007c10 */ /* 0x000fc8000ff5e0ff */
[----:B------:R-:W-:Y:S01]  /*01c0*/  ISETP.LT.U32.AND P1, PT, R2, UR6, PT ;  /* 0x0000000602007c0c */ /* 0x000fe2000bf21070 */
[----:B------:R-:W-:Y:S01]  /*01d0*/  IMAD.X R3, RZ, RZ, UR5, P2 ;  /* 0x00000005ff037e24 */ /* 0x000fe200090e06ff */
[----:B-1----:R-:W-:Y:S02]  /*01e0*/  LEA R2, P2, R0, UR10, 0x3 ;  /* 0x0000000a00027c11 */ /* 0x002fe4000f8418ff */
[----:B------:R-:W-:Y:S02]  /*01f0*/  ISETP.GT.U32.AND.EX P1, PT, R6, RZ, PT, P1 ;  /* 0x000000ff0600720c */ /* 0x000fe40003f24110 */
[----:B------:R-:W-:Y:S01]  /*0200*/  LEA.HI.X R3, R0, UR11, R3, 0x3, P2 ;  /* 0x0000000b00037c11 */ /* 0x000fe200090f1c03 */
[----:B------:R-:W0:Y:S04]  /*0210*/  @P0 LDC.64 R4, c[0x0][0x390] ;  /* 0x0000e400ff040b82 */ /* 0x000e280000000a00 */
[----:B0-----:R0:W-:Y:S06]  /*0220*/  @P0 STG.E.64 desc[UR8][R2.64], R4 ;  /* 0x0000000402000986 */ /* 0x0011ec000c101b08 */
[----:B------:R-:W-:Y:S05]  /*0230*/  @!P1 EXIT ;  /* 0x000000000000994d */ /* 0x000fea0003800000 */
[----:B0-----:R-:W0:Y:S02]  /*0240*/  LDC.64 R4, c[0x0][0x390] ;  /* 0x0000e400ff047b82 */ /* 0x001e240000000a00 */
[----:B0-----:R-:W-:Y:S01]  /*0250*/  STG.E.64 desc[UR8][R2.64+0x800], R4 ;  /* 0x0008000402007986 */ /* 0x001fe2000c101b08 */
[----:B------:R-:W-:Y:S05]  /*0260*/  EXIT ;  /* 0x000000000000794d */ /* 0x000fea0003800000 */
.L_x_1:
[----:B------:R-:W-:-:S00]  /*0270*/  BRA `(.L_x_1) ;  /* 0xfffffffc00fc7947 */ /* 0x000fc0000383ffff */
[----:B------:R-:W-:-:S00]  /*0280*/  NOP ;  /* 0x0000000000007918 */ /* 0x000fc00000000000 */
[----:B------:R-:W-:-:S00]  /*0290*/  NOP ;  /* 0x0000000000007918 */ /* 0x000fc00000000000 */
[----:B------:R-:W-:-:S00]  /*02a0*/  NOP ;  /* 0x0000000000007918 */ /* 0x000fc00000000000 */
[----:B------:R-:W-:-:S00]  /*02b0*/  NOP ;  /* 0x0000000000007918 */ /* 0x000fc00000000000 */
[----:B------:R-:W-:-:S00]  /*02c0*/  NOP ;  /* 0x0000000000007918 */ /* 0x000fc00000000000 */
[----:B------:R-:W-:-:S00]  /*02d0*/  NOP ;  /* 0x0000000000007918 */ /* 0x000fc00000000000 */
[----:B------:R-:W-:-:S00]  /*02e0*/  NOP ;  /* 0x0000000000007918 */ /* 0x000fc00000000000 */
[----:B------:R-:W-:-:S00]  /*02f0*/  NOP ;  /* 0x0000000000007918 */ /* 0x000fc00000000000 */
.L_x_17:


//--------------------- .text._ZN3cub18CUB_300001_SM_10006detail11EmptyKernelIvEEvv --------------------------
	.section	.text._ZN3cub18CUB_300001_SM_10006detail11EmptyKernelIvEEvv,"ax",@progbits
	.align	128
        .global         _ZN3cub18CUB_300001_SM_10006detail11EmptyKernelIvEEvv
        .type           _ZN3cub18CUB_300001_SM_10006detail11EmptyKernelIvEEvv,@function
        .size           _ZN3cub18CUB_300001_SM_10006detail11EmptyKernelIvEEvv,(.L_x_18 - _ZN3cub18CUB_300001_SM_10006detail11EmptyKernelIvEEvv)
        .other          _ZN3cub18CUB_300001_SM_10006detail11EmptyKernelIvEEvv,@"STO_CUDA_ENTRY STV_DEFAULT"
_ZN3cub18CUB_300001_SM_10006detail11EmptyKernelIvEEvv:
.text._ZN3cub18CUB_300001_SM_10006detail11EmptyKernelIvEEvv:
[----:B------:R-:W-:Y:S01]  /*0000*/  LDC R1, c[0x0][0x37c] ;  /* 0x0000df00ff017b82 */ /* 0x000fe20000000800 */
[----:B------:R-:W-:Y:S05]  /*0010*/  EXIT ;  /* 0x000000000000794d */ /* 0x000fea0003800000 */
.L_x_2:
        /* <DEDUP_REMOVED lines=14> */
.L_x_18:


//--------------------- .text._Z6copygpPdS_ddii   --------------------------
	.section	.text._Z6copygpPdS_ddii,"ax",@progbits
	.align	128
        .global         _Z6copygpPdS_ddii
        .type           _Z6copygpPdS_ddii,@function
        .size           _Z6copygpPdS_ddii,(.L_x_19 - _Z6copygpPdS_ddii)
        .other          _Z6copygpPdS_ddii,@"STO_CUDA_ENTRY STV_DEFAULT"
_Z6copygpPdS_ddii:
.text._Z6copygpPdS_ddii:
[----:B------:R-:W-:Y:S01]  /*0000*/  LDC R1, c[0x0][0x37c] ;  /* 0x0000df00ff017b82 */ /* 0x000fe20000000800 */
[----:B------:R-:W0:Y:S07]  /*0010*/  S2R R0, SR_TID.X ;  /* 0x0000000000007919 */ /* 0x000e2e0000002100 */
[----:B------:R-:W0:Y:S01]  /*0020*/  S2UR UR4, SR_CTAID.X ;  /* 0x00000000000479c3 */ /* 0x000e220000002500 */
[----:B------:R-:W1:Y:S07]  /*0030*/  S2R R5, SR_TID.Y ;  /* 0x0000000000057919 */ /* 0x000e6e0000002200 */
[----:B------:R-:W0:Y:S08]  /*0040*/  LDC R3, c[0x0][0x360] ;  /* 0x0000d800ff037b82 */ /* 0x000e300000000800 */
[----:B------:R-:W1:Y:S08]  /*0050*/  S2UR UR6, SR_CTAID.Y ;  /* 0x00000000000679c3 */ /* 0x000e700000002600 */
[----:B------:R-:W1:Y:S01]  /*0060*/  LDC R2, c[0x0][0x364] ;  /* 0x0000d900ff027b82 */ /* 0x000e620000000800 */
[----:B0-----:R-:W-:Y:S01]  /*0070*/  IMAD R0, R3, UR4, R0 ;  /* 0x0000000403007c24 */ /* 0x001fe2000f8e0200 */
[----:B------:R-:W0:Y:S04]  /*0080*/  LDCU.64 UR4, c[0x0][0x358] ;  /* 0x00006b00ff0477ac */ /* 0x000e280008000a00 */
[----:B------:R-:W-:Y:S01]  /*0090*/  ISETP.NE.AND P0, PT, R0, RZ, PT ;  /* 0x000000ff0000720c */ /* 0x000fe20003f05270 */
[----:B-1----:R-:W-:-:S12]  /*00a0*/  IMAD R5, R2, UR6, R5 ;  /* 0x0000000602057c24 */ /* 0x002fd8000f8e0205 */
[----:B------:R-:W-:Y:S05]  /*00b0*/  @P0 BRA `(.L_x_3) ;  /* 0x00000000003c0947 */ /* 0x000fea0003800000 */
[----:B------:R-:W1:Y:S01]  /*00c0*/  LDCU UR7, c[0x0][0x3a0] ;  /* 0x00007400ff0777ac */ /* 0x000e620008000800 */
[----:B------:R-:W2:Y:S01]  /*00d0*/  LDCU.64 UR8, c[0x0][0x388] ;  /* 0x00007100ff0877ac */ /* 0x000ea20008000a00 */
[----:B-1----:R-:W-:Y:S01]  /*00e0*/  IMAD R9, R5, UR7, RZ ;  /* 0x0000000705097c24 */ /* 0x002fe2000f8e02ff */
[----:B------:R-:W-:Y:S01]  /*00f0*/  USHF.R.S32.HI UR6, URZ, 0x1f, UR7 ;  /* 0x0000001fff067899 */ /* 0x000fe20008011407 */
[----:B------:R-:W1:Y:S03]  /*0100*/  LDC.64 R4, c[0x0][0x380] ;  /* 0x0000e000ff047b82 */ /* 0x000e660000000a00 */
[----:B------:R-:W-:-:S04]  /*0110*/  IADD3 R0, P0, PT, R9, UR7, RZ ;  /* 0x0000000709007c10 */ /* 0x000fc8000ff1e0ff */
[----:B------:R-:W-:Y:S02]  /*0120*/  LEA.HI.X.SX32 R3, R9, UR6, 0x1, P0 ;  /* 0x0000000609037c11 */ /* 0x000fe400080f0eff */
[C---:B--2---:R-:W-:Y:S01]  /*0130*/  LEA R6, P0, R0.reuse, UR8, 0x3 ;  /* 0x0000000800067c11 */ /* 0x044fe2000f8018ff */
[----:B------:R-:W2:Y:S03]  /*0140*/  LDCU.64 UR6, c[0x0][0x390] ;  /* 0x00007200ff0677ac */ /* 0x000ea60008000a00 */
[----:B------:R-:W-:-:S05]  /*0150*/  LEA.HI.X R7, R0, UR9, R3, 0x3, P0 ;  /* 0x0000000900077c11 */ /* 0x000fca00080f1c03 */
[----:B0-----:R-:W2:Y:S01]  /*0160*/  LDG.E.64 R2, desc[UR4][R6.64+-0x10] ;  /* 0xfffff00406027981 */ /* 0x001ea2000c1e1b00 */
[----:B-1----:R-:W-:Y:S01]  /*0170*/  IMAD.WIDE R4, R9, 0x8, R4 ;  /* 0x0000000809047825 */ /* 0x002fe200078e0204 */
[----:B--2---:R-:W-:-:S07]  /*0180*/  DMUL R2, R2, UR6 ;  /* 0x0000000602027c28 */ /* 0x004fce0008000000 */
[----:B------:R-:W-:Y:S01]  /*0190*/  STG.E.64 desc[UR4][R4.64], R2 ;  /* 0x0000000204007986 */ /* 0x000fe2000c101b04 */
[----:B------:R-:W-:Y:S05]  /*01a0*/  EXIT ;  /* 0x000000000000794d */ /* 0x000fea0003800000 */
.L_x_3:
[----:B------:R-:W1:Y:S02]  /*01b0*/  LDC R9, c[0x0][0x3a0] ;  /* 0x0000e800ff097b82 */ /* 0x000e640000000800 */
[----:B-1----:R-:W-:-:S04]  /*01c0*/  IADD3 R3, PT, PT, R9, -0x1, RZ ;  /* 0xffffffff09037810 */ /* 0x002fc80007ffe0ff */
[----:B------:R-:W-:-:S13]  /*01d0*/  ISETP.NE.AND P0, PT, R0, R3, PT ;  /* 0x000000030000720c */ /* 0x000fda0003f05270 */
[----:B------:R-:W-:Y:S05]  /*01e0*/  @P0 BRA `(.L_x_4) ;  /* 0x00000000002c0947 */ /* 0x000fea0003800000 */
[----:B------:R-:W1:Y:S01]  /*01f0*/  LDC.64 R2, c[0x0][0x388] ;  /* 0x0000e200ff027b82 */ /* 0x000e620000000a00 */
[----:B------:R-:W-:Y:S01]  /*0200*/  IMAD R9, R5, R9, RZ ;  /* 0x0000000905097224 */ /* 0x000fe200078e02ff */
[----:B------:R-:W2:Y:S06]  /*0210*/  LDCU.64 UR6, c[0x0][0x390] ;  /* 0x00007200ff0677ac */ /* 0x000eac0008000a00 */
[----:B------:R-:W3:Y:S01]  /*0220*/  LDC.64 R6, c[0x0][0x380] ;  /* 0x0000e000ff067b82 */ /* 0x000ee20000000a00 */
[----:B-1----:R-:W-:-:S06]  /*0230*/  IMAD.WIDE R2, R9, 0x8, R2 ;  /* 0x0000000809027825 */ /* 0x002fcc00078e0202 */
[----:B0-----:R-:W2:Y:S01]  /*0240*/  LDG.E.64 R2, desc[UR4][R2.64+0x8] ;  /* 0x0000080402027981 */ /* 0x001ea2000c1e1b00 */
[----:B------:R-:W-:-:S05]  /*0250*/  IADD3 R9, PT, PT, R0, R9, RZ ;  /* 0x0000000900097210 */ /* 0x000fca0007ffe0ff */
[----:B---3--:R-:W-:Y:S01]  /*0260*/  IMAD.WIDE R6, R9, 0x8, R6 ;  /* 0x0000000809067825 */ /* 0x008fe200078e0206 */
[----:B--2---:R-:W-:-:S07]  /*0270*/  DMUL R4, R2, UR6 ;  /* 0x0000000602047c28 */ /* 0x004fce0008000000 */
[----:B------:R-:W-:Y:S01]  /*0280*/  STG.E.64 desc[UR4][R6.64], R4 ;  /* 0x0000000406007986 */ /* 0x000fe2000c101b04 */
[----:B------:R-:W-:Y:S05]  /*0290*/  EXIT ;  /* 0x000000000000794d */ /* 0x000fea0003800000 */
.L_x_4:
[----:B------:R-:W1:Y:S01]  /*02a0*/  LDC R4, c[0x0][0x3a4] ;  /* 0x0000e900ff047b82 */ /* 0x000e620000000800 */
[----:B------:R-:W-:-:S13]  /*02b0*/  ISETP.NE.AND P0, PT, R5, RZ, PT ;  /* 0x000000ff0500720c */ /* 0x000fda0003f05270 */
[----:B------:R-:W-:Y:S05]  /*02c0*/  @P0 BRA `(.L_x_5) ;  /* 0x00000000002c0947 */ /* 0x000fea0003800000 */
[----:B------:R-:W2:Y:S01]  /*02d0*/  LDC.64 R2, c[0x0][0x388] ;  /* 0x0000e200ff027b82 */ /* 0x000ea20000000a00 */
[----:B-1----:R-:W-:Y:S01]  /*02e0*/  IADD3 R5, PT, PT, R4, -0x2, RZ ;  /* 0xfffffffe04057810 */ /* 0x002fe20007ffe0ff */
[----:B------:R-:W1:Y:S04]  /*02f0*/  LDCU.64 UR6, c[0x0][0x398] ;  /* 0x00007300ff0677ac */ /* 0x000e680008000a00 */
[----:B------:R-:W-:Y:S02]  /*0300*/  IMAD R5, R5, R9, R0 ;  /* 0x0000000905057224 */ /* 0x000fe400078e0200 */
[----:B------:R-:W3:Y:S02]  /*0310*/  LDC.64 R6, c[0x0][0x380] ;  /* 0x0000e000ff067b82 */ /* 0x000ee40000000a00 */
[----:B--2---:R-:W-:-:S06]  /*0320*/  IMAD.WIDE R2, R5, 0x8, R2 ;  /* 0x0000000805027825 */ /* 0x004fcc00078e0202 */
[----:B0-----:R-:W1:Y:S01]  /*0330*/  LDG.E.64 R2, desc[UR4][R2.64] ;  /* 0x0000000402027981 */ /* 0x001e62000c1e1b00 */
[----:B---3--:R-:W-:Y:S01]  /*0340*/  IMAD.WIDE R6, R0, 0x8, R6 ;  /* 0x0000000800067825 */ /* 0x008fe200078e0206 */
[----:B-1----:R-:W-:-:S07]  /*0350*/  DMUL R4, R2, UR6 ;  /* 0x0000000602047c28 */ /* 0x002fce0008000000 */
[----:B------:R-:W-:Y:S01]  /*0360*/  STG.E.64 desc[UR4][R6.64], R4 ;  /* 0x0000000406007986 */ /* 0x000fe2000c101b04 */
[----:B------:R-:W-:Y:S05]  /*0370*/  EXIT ;  /* 0x000000000000794d */ /* 0x000fea0003800000 */
.L_x_5:
[----:B-1----:R-:W-:-:S04]  /*0380*/  IADD3 R2, PT, PT, R4, -0x1, RZ ;  /* 0xffffffff04027810 */ /* 0x002fc80007ffe0ff */
[----:B------:R-:W-:-:S13]  /*0390*/  ISETP.NE.AND P0, PT, R5, R2, PT ;  /* 0x000000020500720c */ /* 0x000fda0003f05270 */
[----:B------:R-:W-:Y:S05]  /*03a0*/  @P0 BRA `(.L_x_6) ;  /* 0x00000000002c0947 */ /* 0x000fea0003800000 */
[----:B------:R-:W1:Y:S01]  /*03b0*/  LDC.64 R2, c[0x0][0x388] ;  /* 0x0000e200ff027b82 */ /* 0x000e620000000a00 */
[-C--:B------:R-:W-:Y:S01]  /*03c0*/  IADD3 R7, PT, PT, R0, R9.reuse, RZ ;  /* 0x0000000900077210 */ /* 0x080fe20007ffe0ff */
[----:B------:R-:W2:Y:S04]  /*03d0*/  LDCU.64 UR6, c[0x0][0x398] ;  /* 0x00007300ff0677ac */ /* 0x000ea80008000a00 */
[----:B-1----:R-:W-:Y:S02]  /*03e0*/  IMAD.WIDE R2, R7, 0x8, R2 ;  /* 0x0000000807027825 */ /* 0x002fe400078e0202 */
[----:B------:R-:W1:Y:S04]  /*03f0*/  LDC.64 R6, c[0x0][0x380] ;  /* 0x0000e000ff067b82 */ /* 0x000e680000000a00 */
[----:B0-----:R-:W2:Y:S01]  /*0400*/  LDG.E.64 R2, desc[UR4][R2.64] ;  /* 0x0000000402027981 */ /* 0x001ea2000c1e1b00 */
[----:B------:R-:W-:-:S04]  /*0410*/  IMAD R9, R5, R9, R0 ;  /* 0x0000000905097224 */ /* 0x000fc800078e0200 */
[----:B-1----:R-:W-:Y:S01]  /*0420*/  IMAD.WIDE R6, R9, 0x8, R6 ;  /* 0x0000000809067825 */ /* 0x002fe200078e0206 */
[----:B--2---:R-:W-:-:S07]  /*0430*/  DMUL R4, R2, UR6 ;  /* 0x0000000602047c28 */ /* 0x004fce0008000000 */
[----:B------:R-:W-:Y:S01]  /*0440*/  STG.E.64 desc[UR4][R6.64], R4 ;  /* 0x0000000406007986 */ /* 0x000fe2000c101b04 */
[----:B------:R-:W-:Y:S05]  /*0450*/  EXIT ;  /* 0x000000000000794d */ /* 0x000fea0003800000 */
.L_x_6:
[----:B------:R-:W1:Y:S01]  /*0460*/  LDC.64 R2, c[0x0][0x388] ;  /* 0x0000e200ff027b82 */ /* 0x000e620000000a00 */
[----:B------:R-:W-:-:S07]  /*0470*/  IMAD R9, R5, R9, R0 ;  /* 0x0000000905097224 */ /* 0x000fce00078e0200 */
[----:B------:R-:W2:Y:S01]  /*0480*/  LDC.64 R4, c[0x0][0x380] ;  /* 0x0000e000ff047b82 */ /* 0x000ea20000000a00 */
[----:B-1----:R-:W-:-:S06]  /*0490*/  IMAD.WIDE R2, R9, 0x8, R2 ;  /* 0x0000000809027825 */ /* 0x002fcc00078e0202 */
[----:B0-----:R-:W3:Y:S01]  /*04a0*/  LDG.E.64 R2, desc[UR4][R2.64] ;  /* 0x0000000402027981 */ /* 0x001ee2000c1e1b00 */
[----:B--2---:R-:W-:-:S05]  /*04b0*/  IMAD.WIDE R4, R9, 0x8, R4 ;  /* 0x0000000809047825 */ /* 0x004fca00078e0204 */
[----:B---3--:R-:W-:Y:S01]  /*04c0*/  STG.E.64 desc[UR4][R4.64], R2 ;  /* 0x0000000204007986 */ /* 0x008fe2000c101b04 */
[----:B------:R-:W-:Y:S05]  /*04d0*/  EXIT ;  /* 0x000000000000794d */ /* 0x000fea0003800000 */
.L_x_7:
        /* <DEDUP_REMOVED lines=10> */
.L_x_19:


//--------------------- .text._Z8jacobi2DPdS_S_ddddii --------------------------
	.section	.text._Z8jacobi2DPdS_S_ddddii,"ax",@progbits
	.align	128
        .global         _Z8jacobi2DPdS_S_ddddii
        .type           _Z8jacobi2DPdS_S_ddddii,@function
        .size           _Z8jacobi2DPdS_S_ddddii,(.L_x_16 - _Z8jacobi2DPdS_S_ddddii)
        .other          _Z8jacobi2DPdS_S_ddddii,@"STO_CUDA_ENTRY STV_DEFAULT"
_Z8jacobi2DPdS_S_ddddii:
.text._Z8jacobi2DPdS_S_ddddii:
[----:B------:R-:W-:Y:S01]  /*0000*/  LDC R1, c[0x0][0x37c] ;  /* 0x0000df00ff017b82 */ /* 0x000fe20000000800 */
[----:B------:R-:W0:Y:S07]  /*0010*/  S2R R5, SR_TID.X ;  /* 0x0000000000057919 */ /* 0x000e2e0000002100 */
[----:B------:R-:W0:Y:S01]  /*0020*/  S2UR UR4, SR_CTAID.X ;  /* 0x00000000000479c3 */ /* 0x000e220000002500 */
[----:B------:R-:W1:Y:S07]  /*0030*/  S2R R7, SR_TID.Y ;  /* 0x0000000000077919 */ /* 0x000e6e0000002200 */
[----:B------:R-:W0:Y:S08]  /*0040*/  LDC R0, c[0x0][0x360] ;  /* 0x0000d800ff007b82 */ /* 0x000e300000000800 */
[----:B------:R-:W2:Y:S08]  /*0050*/  LDC.64 R2, c[0x0][0x3b8] ;  /* 0x0000ee00ff027b82 */ /* 0x000eb00000000a00 */
[----:B------:R-:W1:Y:S08]  /*0060*/  S2UR UR5, SR_CTAID.Y ;  /* 0x00000000000579c3 */ /* 0x000e700000002600 */
[----:B------:R-:W1:Y:S01]  /*0070*/  LDC R4, c[0x0][0x364] ;  /* 0x0000d900ff047b82 */ /* 0x000e620000000800 */
[----:B0-----:R-:W-:-:S02]  /*0080*/  IMAD R5, R0, UR4, R5 ;  /* 0x0000000400057c24 */ /* 0x001fc4000f8e0205 */
[----:B--2---:R-:W-:-:S05]  /*0090*/  VIADD R0, R2, 0xffffffff ;  /* 0xffffffff02007836 */ /* 0x004fca0000000000 */
[----:B------:R-:W-:Y:S01]  /*00a0*/  ISETP.GE.AND P0, PT, R5, R0, PT ;  /* 0x000000000500720c */ /* 0x000fe20003f06270 */
[----:B------:R-:W-:-:S03]  /*00b0*/  VIADD R0, R3, 0xffffffff ;  /* 0xffffffff03007836 */ /* 0x000fc60000000000 */
[----:B------:R-:W-:Y:S01]  /*00c0*/  ISETP.LT.OR P0, PT, R5, 0x1, P0 ;  /* 0x000000010500780c */ /* 0x000fe20000701670 */
[----:B-1----:R-:W-:-:S05]  /*00d0*/  IMAD R7, R4, UR5, R7 ;  /* 0x0000000504077c24 */ /* 0x002fca000f8e0207 */
[----:B------:R-:W-:-:S04]  /*00e0*/  ISETP.EQ.OR P0, PT, R7, RZ, P0 ;  /* 0x000000ff0700720c */ /* 0x000fc80000702670 */
[----:B------:R-:W-:-:S13]  /*00f0*/  ISETP.GE.OR P0, PT, R7, R0, P0 ;  /* 0x000000000700720c */ /* 0x000fda0000706670 */
[----:B------:R-:W-:Y:S05]  /*0100*/  @P0 EXIT ;  /* 0x000000000000094d */ /* 0x000fea0003800000 */
[----:B------:R-:W0:Y:S01]  /*0110*/  LDC.64 R14, c[0x0][0x388] ;  /* 0x0000e200ff0e7b82 */ /* 0x000e220000000a00 */
[CCC-:B------:R-:W-:Y:S01]  /*0120*/  IMAD R3, R7.reuse, R2.reuse, R2.reuse ;  /* 0x0000000207037224 */ /* 0x1c0fe200078e0202 */
[----:B------:R-:W1:Y:S01]  /*0130*/  LDCU.64 UR4, c[0x0][0x358] ;  /* 0x00006b00ff0477ac */ /* 0x000e620008000a00 */
[----:B------:R-:W-:Y:S02]  /*0140*/  IMAD.MOV R4, RZ, RZ, -R2 ;  /* 0x000000ffff047224 */ /* 0x000fe400078e0a02 */
[----:B------:R-:W-:Y:S01]  /*0150*/  IMAD R0, R7, R2, R5 ;  /* 0x0000000207007224 */ /* 0x000fe200078e0205 */
[----:B------:R-:W2:Y:S01]  /*0160*/  LDCU UR8, c[0x0][0x3ac] ;  /* 0x00007580ff0877ac */ /* 0x000ea20008000800 */
[----:B------:R-:W-:Y:S01]  /*0170*/  IMAD R4, R4, 0x2, R3 ;  /* 0x0000000204047824 */ /* 0x000fe200078e0203 */
[----:B------:R-:W3:Y:S01]  /*0180*/  LDC.64 R12, c[0x0][0x3a0] ;  /* 0x0000e800ff0c7b82 */ /* 0x000ee20000000a00 */
[----:B------:R-:W-:Y:S01]  /*0190*/  IMAD.MOV.U32 R20, RZ, RZ, 0x1 ;  /* 0x00000001ff147424 */ /* 0x000fe200078e00ff */
[----:B------:R-:W4:Y:S01]  /*01a0*/  LDCU.64 UR6, c[0x0][0x3b0] ;  /* 0x00007600ff0677ac */ /* 0x000f220008000a00 */
[----:B------:R-:W-:-:S05]  /*01b0*/  IMAD.IADD R5, R5, 0x1, R4 ;  /* 0x0000000105057824 */ /* 0x000fca00078e0204 */
[----:B------:R-:W5:Y:S01]  /*01c0*/  LDC.64 R6, c[0x0][0x398] ;  /* 0x0000e600ff067b82 */ /* 0x000f620000000a00 */
[----:B0-----:R-:W-:-:S04]  /*01d0*/  IMAD.WIDE R18, R0, 0x8, R14 ;  /* 0x0000000800127825 */ /* 0x001fc800078e020e */
[----:B------:R-:W-:Y:S01]  /*01e0*/  IMAD.WIDE R14, R5, 0x8, R14 ;  /* 0x00000008050e7825 */ /* 0x000fe200078e020e */
[----:B-1----:R-:W4:Y:S02]  /*01f0*/  LDG.E.64 R8, desc[UR4][R18.64+0x8] ;  /* 0x0000080412087981 */ /* 0x002f24000c1e1b00 */
[----:B------:R-:W0:Y:S01]  /*0200*/  LDC.64 R4, c[0x0][0x390] ;  /* 0x0000e400ff047b82 */ /* 0x000e220000000a00 */
[----:B------:R-:W-:Y:S01]  /*0210*/  IMAD.WIDE R10, R2, 0x8, R18 ;  /* 0x00000008020a7825 */ /* 0x000fe200078e0212 */
[----:B------:R-:W4:Y:S04]  /*0220*/  LDG.E.64 R16, desc[UR4][R18.64+-0x8] ;  /* 0xfffff80412107981 */ /* 0x000f28000c1e1b00 */
[----:B------:R-:W3:Y:S02]  /*0230*/  LDG.E.64 R14, desc[UR4][R14.64] ;  /* 0x000000040e0e7981 */ /* 0x000ee4000c1e1b00 */
[----:B------:R-:W1:Y:S02]  /*0240*/  LDC.64 R2, c[0x0][0x3a8] ;  /* 0x0000ea00ff027b82 */ /* 0x000e640000000a00 */
[----:B------:R-:W3:Y:S01]  /*0250*/  LDG.E.64 R10, desc[UR4][R10.64] ;  /* 0x000000040a0a7981 */ /* 0x000ee2000c1e1b00 */
[----:B0-----:R-:W-:-:S06]  /*0260*/  IMAD.WIDE R4, R0, 0x8, R4 ;  /* 0x0000000800047825 */ /* 0x001fcc00078e0204 */
[----:B------:R-:W5:Y:S01]  /*0270*/  LDG.E.64 R4, desc[UR4][R4.64] ;  /* 0x0000000404047981 */ /* 0x000f62000c1e1b00 */
[----:B--2---:R-:W1:Y:S02]  /*0280*/  MUFU.RCP64H R21, UR8 ;  /* 0x0000000800157d08 */ /* 0x004e640008001800 */
[----:B-1----:R-:W-:-:S08]  /*0290*/  DFMA R22, R20, -R2, 1 ;  /* 0x3ff000001416742b */ /* 0x002fd00000000802 */
[----:B------:R-:W-:-:S08]  /*02a0*/  DFMA R22, R22, R22, R22 ;  /* 0x000000161616722b */ /* 0x000fd00000000016 */
[----:B------:R-:W-:Y:S01]  /*02b0*/  DFMA R22, R20, R22, R20 ;  /* 0x000000161416722b */ /* 0x000fe20000000014 */
[----:B------:R-:W-:Y:S01]  /*02c0*/  BSSY.RECONVERGENT B0, `(.L_x_8) ;  /* 0x0000011000007945 */ /* 0x000fe20003800200 */
[----:B----4-:R-:W-:Y:S02]  /*02d0*/  DADD R8, R8, R16 ;  /* 0x0000000008087229 */ /* 0x010fe40000000010 */
[----:B---3--:R-:W-:-:S08]  /*02e0*/  DADD R10, R10, R14 ;  /* 0x000000000a0a7229 */ /* 0x008fd0000000000e */
[----:B------:R-:W-:Y:S02]  /*02f0*/  DMUL R10, R10, R12 ;  /* 0x0000000c0a0a7228 */ /* 0x000fe40000000000 */
[----:B------:R-:W-:-:S06]  /*0300*/  DFMA R12, R22, -R2, 1 ;  /* 0x3ff00000160c742b */ /* 0x000fcc0000000802 */
[----:B-----5:R-:W-:Y:S02]  /*0310*/  DFMA R6, R8, R6, R10 ;  /* 0x000000060806722b */ /* 0x020fe4000000000a */
[----:B------:R-:W-:-:S06]  /*0320*/  DFMA R12, R22, R12, R22 ;  /* 0x0000000c160c722b */ /* 0x000fcc0000000016 */
[----:B------:R-:W-:-:S08]  /*0330*/  DFMA R6, -R4, UR6, R6 ;  /* 0x0000000604067c2b */ /* 0x000fd00008000106 */
[----:B------:R-:W-:-:S08]  /*0340*/  DMUL R4, R6, R12 ;  /* 0x0000000c06047228 */ /* 0x000fd00000000000 */
[----:B------:R-:W-:-:S08]  /*0350*/  DFMA R2, R4, -R2, R6 ;  /* 0x800000020402722b */ /* 0x000fd00000000006 */
[----:B------:R-:W-:Y:S01]  /*0360*/  DFMA R2, R12, R2, R4 ;  /* 0x000000020c02722b */ /* 0x000fe20000000004 */
[----:B------:R-:W-:-:S09]  /*0370*/  FSETP.GEU.AND P1, PT, |R7|, 6.5827683646048100446e-37, PT ;  /* 0x036000000700780b */ /* 0x000fd20003f2e200 */
[----:B------:R-:W-:-:S05]  /*0380*/  FFMA R4, RZ, UR8, R3 ;  /* 0x00000008ff047c23 */ /* 0x000fca0008000003 */
[----:B------:R-:W-:-:S13]  /*0390*/  FSETP.GT.AND P0, PT, |R4|, 1.469367938527859385e-39, PT ;  /* 0x001000000400780b */ /* 0x000fda0003f04200 */
[----:B------:R-:W-:Y:S05]  /*03a0*/  @P0 BRA P1, `(.L_x_9) ;  /* 0x0000000000080947 */ /* 0x000fea0000800000 */
[----:B------:R-:W-:-:S07]  /*03b0*/  MOV R10, 0x3d0 ;  /* 0x000003d0000a7802 */ /* 0x000fce0000000f00 */
[----:B------:R-:W-:Y:S05]  /*03c0*/  CALL.REL.NOINC `($__internal_0_$__cuda_sm20_div_rn_f64_full) ;  /* 0x0000000000147944 */ /* 0x000fea0003c00000 */
.L_x_9:
[----:B------:R-:W-:Y:S05]  /*03d0*/  BSYNC.RECONVERGENT B0 ;  /* 0x0000000000007941 */ /* 0x000fea0003800200 */
.L_x_8:
[----:B------:R-:W0:Y:S02]  /*03e0*/  LDC.64 R4, c[0x0][0x380] ;  /* 0x0000e000ff047b82 */ /* 0x000e240000000a00 */
[----:B0-----:R-:W-:-:S05]  /*03f0*/  IMAD.WIDE R4, R0, 0x8, R4 ;  /* 0x0000000800047825 */ /* 0x001fca00078e0204 */
[----:B------:R-:W-:Y:S01]  /*0400*/  STG.E.64 desc[UR4][R4.64], R2 ;  /* 0x0000000204007986 */ /* 0x000fe2000c101b04 */
[----:B------:R-:W-:Y:S05]  /*0410*/  EXIT ;  /* 0x000000000000794d */ /* 0x000fea0003800000 */
        .weak           $__internal_0_$__cuda_sm20_div_rn_f64_full
        .type           $__internal_0_$__cuda_sm20_div_rn_f64_full,@function
        .size           $__internal_0_$__cuda_sm20_div_rn_f64_full,(.L_x_16 - $__internal_0_$__cuda_sm20_div_rn_f64_full)
$__internal_0_$__cuda_sm20_div_rn_f64_full:
[----:B------:R-:W0:Y:S01]  /*0420*/  LDC.64 R2, c[0x0][0x3a8] ;  /* 0x0000ea00ff027b82 */ /* 0x000e220000000a00 */
[C---:B------:R-:W-:Y:S01]  /*0430*/  FSETP.GEU.AND P2, PT, |R7|.reuse, 1.469367938527859385e-39, PT ;  /* 0x001000000700780b */ /* 0x040fe20003f4e200 */
[----:B------:R-:W-:Y:S01]  /*0440*/  BSSY.RECONVERGENT B1, `(.L_x_10) ;  /* 0x0000053000017945 */ /* 0x000fe20003800200 */
[----:B------:R-:W-:-:S05]  /*0450*/  LOP3.LUT R11, R7, 0x7ff00000, RZ, 0xc0, !PT ;  /* 0x7ff00000070b7812 */ /* 0x000fca00078ec0ff */
[----:B------:R-:W-:Y:S01]  /*0460*/  IMAD.MOV.U32 R21, RZ, RZ, R11 ;  /* 0x000000ffff157224 */ /* 0x000fe200078e000b */
[C---:B0-----:R-:W-:Y:S02]  /*0470*/  FSETP.GEU.AND P0, PT, |R3|.reuse, 1.469367938527859385e-39, PT ;  /* 0x001000000300780b */ /* 0x041fe40003f0e200 */
[----:B------:R-:W-:-:S04]  /*0480*/  LOP3.LUT R4, R3, 0x800fffff, RZ, 0xc0, !PT ;  /* 0x800fffff03047812 */ /* 0x000fc800078ec0ff */
[----:B------:R-:W-:Y:S01]  /*0490*/  LOP3.LUT R5, R4, 0x3ff00000, RZ, 0xfc, !PT ;  /* 0x3ff0000004057812 */ /* 0x000fe200078efcff */
[----:B------:R-:W-:-:S06]  /*04a0*/  IMAD.MOV.U32 R4, RZ, RZ, R2 ;  /* 0x000000ffff047224 */ /* 0x000fcc00078e0002 */
[----:B------:R-:W0:Y:S02]  /*04b0*/  @!P0 LDC.64 R8, c[0x0][0x3a8] ;  /* 0x0000ea00ff088b82 */ /* 0x000e240000000a00 */
[----:B0-----:R-:W-:Y:S01]  /*04c0*/  @!P0 DMUL R4, R8, 8.98846567431157953865e+307 ;  /* 0x7fe0000008048828 */ /* 0x001fe20000000000 */
[----:B------:R-:W-:-:S05]  /*04d0*/  IMAD.MOV.U32 R8, RZ, RZ, 0x1 ;  /* 0x00000001ff087424 */ /* 0x000fca00078e00ff */
[----:B------:R-:W0:Y:S02]  /*04e0*/  MUFU.RCP64H R9, R5 ;  /* 0x0000000500097308 */ /* 0x000e240000001800 */
[----:B0-----:R-:W-:-:S08]  /*04f0*/  DFMA R12, R8, -R4, 1 ;  /* 0x3ff00000080c742b */ /* 0x001fd00000000804 */
[----:B------:R-:W-:Y:S01]  /*0500*/  DFMA R14, R12, R12, R12 ;  /* 0x0000000c0c0e722b */ /* 0x000fe2000000000c */
[----:B------:R-:W-:Y:S01]  /*0510*/  LOP3.LUT R12, R3, 0x7ff00000, RZ, 0xc0, !PT ;  /* 0x7ff00000030c7812 */ /* 0x000fe200078ec0ff */
[----:B------:R-:W-:-:S03]  /*0520*/  IMAD.MOV.U32 R13, RZ, RZ, 0x1ca00000 ;  /* 0x1ca00000ff0d7424 */ /* 0x000fc600078e00ff */
[----:B------:R-:W-:Y:S01]  /*0530*/  ISETP.GE.U32.AND P1, PT, R11, R12, PT ;  /* 0x0000000c0b00720c */ /* 0x000fe20003f26070 */
[----:B------:R-:W-:Y:S02]  /*0540*/  IMAD.MOV.U32 R20, RZ, RZ, R12 ;  /* 0x000000ffff147224 */ /* 0x000fe400078e000c */
[----:B------:R-:W-:Y:S01]  /*0550*/  DFMA R16, R8, R14, R8 ;  /* 0x0000000e0810722b */ /* 0x000fe20000000008 */
[----:B------:R-:W-:Y:S01]  /*0560*/  @!P0 LOP3.LUT R20, R5, 0x7ff00000, RZ, 0xc0, !PT ;  /* 0x7ff0000005148812 */ /* 0x000fe200078ec0ff */
[----:B------:R-:W-:Y:S01]  /*0570*/  IMAD.MOV.U32 R8, RZ, RZ, R6 ;  /* 0x000000ffff087224 */ /* 0x000fe200078e0006 */
[----:B------:R-:W-:-:S03]  /*0580*/  SEL R13, R13, 0x63400000, !P1 ;  /* 0x634000000d0d7807 */ /* 0x000fc60004800000 */
[----:B------:R-:W-:Y:S01]  /*0590*/  VIADD R23, R20, 0xffffffff ;  /* 0xffffffff14177836 */ /* 0x000fe20000000000 */
[C-C-:B------:R-:W-:Y:S01]  /*05a0*/  @!P2 LOP3.LUT R14, R13.reuse, 0x80000000, R7.reuse, 0xf8, !PT ;  /* 0x800000000d0ea812 */ /* 0x140fe200078ef807 */
[----:B------:R-:W-:Y:S01]  /*05b0*/  DFMA R18, R16, -R4, 1 ;  /* 0x3ff000001012742b */ /* 0x000fe20000000804 */
[----:B------:R-:W-:Y:S02]  /*05c0*/  LOP3.LUT R9, R13, 0x800fffff, R7, 0xf8, !PT ;  /* 0x800fffff0d097812 */ /* 0x000fe400078ef807 */
[----:B------:R-:W-:Y:S01]  /*05d0*/  @!P2 LOP3.LUT R15, R14, 0x100000, RZ, 0xfc, !PT ;  /* 0x001000000e0fa812 */ /* 0x000fe200078efcff */
[----:B------:R-:W-:-:S06]  /*05e0*/  @!P2 IMAD.MOV.U32 R14, RZ, RZ, RZ ;  /* 0x000000ffff0ea224 */ /* 0x000fcc00078e00ff */
[----:B------:R-:W-:Y:S02]  /*05f0*/  @!P2 DFMA R8, R8, 2, -R14 ;  /* 0x400000000808a82b */ /* 0x000fe4000000080e */
[----:B------:R-:W-:-:S08]  /*0600*/  DFMA R14, R16, R18, R16 ;  /* 0x00000012100e722b */ /* 0x000fd00000000010 */
[----:B------:R-:W-:Y:S01]  /*0610*/  @!P2 LOP3.LUT R21, R9, 0x7ff00000, RZ, 0xc0, !PT ;  /* 0x7ff000000915a812 */ /* 0x000fe200078ec0ff */
[----:B------:R-:W-:-:S04]  /*0620*/  DMUL R16, R14, R8 ;  /* 0x000000080e107228 */ /* 0x000fc80000000000 */
[----:B------:R-:W-:-:S04]  /*0630*/  VIADD R22, R21, 0xffffffff ;  /* 0xffffffff15167836 */ /* 0x000fc80000000000 */
[----:B------:R-:W-:Y:S01]  /*0640*/  DFMA R18, R16, -R4, R8 ;  /* 0x800000041012722b */ /* 0x000fe20000000008 */
[----:B------:R-:W-:-:S04]  /*0650*/  ISETP.GT.U32.AND P0, PT, R22, 0x7feffffe, PT ;  /* 0x7feffffe1600780c */ /* 0x000fc80003f04070 */
[----:B------:R-:W-:-:S03]  /*0660*/  ISETP.GT.U32.OR P0, PT, R23, 0x7feffffe, P0 ;  /* 0x7feffffe1700780c */ /* 0x000fc60000704470 */
[----:B------:R-:W-:-:S10]  /*0670*/  DFMA R14, R14, R18, R16 ;  /* 0x000000120e0e722b */ /* 0x000fd40000000010 */
[----:B------:R-:W-:Y:S05]  /*0680*/  @P0 BRA `(.L_x_11) ;  /* 0x0000000000600947 */ /* 0x000fea0003800000 */
[----:B------:R-:W-:Y:S01]  /*0690*/  VIADDMNMX R11, R11, -R12, 0xb9600000, !PT ;  /* 0xb96000000b0b7446 */ /* 0x000fe2000780090c */
[----:B------:R-:W-:-:S03]  /*06a0*/  IMAD.MOV.U32 R6, RZ, RZ, RZ ;  /* 0x000000ffff067224 */ /* 0x000fc600078e00ff */
[----:B------:R-:W-:-:S04]  /*06b0*/  VIMNMX R2, PT, PT, R11, 0x46a00000, PT ;  /* 0x46a000000b027848 */ /* 0x000fc80003fe0100 */
[----:B------:R-:W-:-:S05]  /*06c0*/  IADD3 R11, PT, PT, -R13, R2, RZ ;  /* 0x000000020d0b7210 */ /* 0x000fca0007ffe1ff */
[----:B------:R-:W-:-:S06]  /*06d0*/  VIADD R7, R11, 0x7fe00000 ;  /* 0x7fe000000b077836 */ /* 0x000fcc0000000000 */
[----:B------:R-:W-:-:S10]  /*06e0*/  DMUL R12, R14, R6 ;  /* 0x000000060e0c7228 */ /* 0x000fd40000000000 */
[----:B------:R-:W-:-:S13]  /*06f0*/  FSETP.GTU.AND P0, PT, |R13|, 1.469367938527859385e-39, PT ;  /* 0x001000000d00780b */ /* 0x000fda0003f0c200 */
[----:B------:R-:W-:Y:S05]  /*0700*/  @P0 BRA `(.L_x_12) ;  /* 0x0000000000980947 */ /* 0x000fea0003800000 */
[----:B------:R-:W-:Y:S01]  /*0710*/  DFMA R4, R14, -R4, R8 ;  /* 0x800000040e04722b */ /* 0x000fe20000000008 */
[----:B------:R-:W-:-:S09]  /*0720*/  IMAD.MOV.U32 R6, RZ, RZ, RZ ;  /* 0x000000ffff067224 */ /* 0x000fd200078e00ff */
[C---:B------:R-:W-:Y:S02]  /*0730*/  FSETP.NEU.AND P0, PT, R5.reuse, RZ, PT ;  /* 0x000000ff0500720b */ /* 0x040fe40003f0d000 */
[----:B------:R-:W-:-:S04]  /*0740*/  LOP3.LUT R9, R5, 0x80000000, R3, 0x48, !PT ;  /* 0x8000000005097812 */ /* 0x000fc800078e4803 */
[----:B------:R-:W-:-:S07]  /*0750*/  LOP3.LUT R7, R9, R7, RZ, 0xfc, !PT ;  /* 0x0000000709077212 */ /* 0x000fce00078efcff */
[----:B------:R-:W-:Y:S05]  /*0760*/  @!P0 BRA `(.L_x_12) ;  /* 0x0000000000808947 */ /* 0x000fea0003800000 */
[----:B------:R-:W-:Y:S01]  /*0770*/  IMAD.MOV R3, RZ, RZ, -R11 ;  /* 0x000000ffff037224 */ /* 0x000fe200078e0a0b */
[----:B------:R-:W-:Y:S01]  /*0780*/  DMUL.RP R6, R14, R6 ;  /* 0x000000060e067228 */ /* 0x000fe20000008000 */
[----:B------:R-:W-:Y:S01]  /*0790*/  IMAD.MOV.U32 R2, RZ, RZ, RZ ;  /* 0x000000ffff027224 */ /* 0x000fe200078e00ff */
[----:B------:R-:W-:-:S05]  /*07a0*/  IADD3 R11, PT, PT, -R11, -0x43300000, RZ ;  /* 0xbcd000000b0b7810 */ /* 0x000fca0007ffe1ff */
[----:B------:R-:W-:-:S03]  /*07b0*/  DFMA R2, R12, -R2, R14 ;  /* 0x800000020c02722b */ /* 0x000fc6000000000e */
[----:B------:R-:W-:-:S07]  /*07c0*/  LOP3.LUT R9, R7, R9, RZ, 0x3c, !PT ;  /* 0x0000000907097212 */ /* 0x000fce00078e3cff */
[----:B------:R-:W-:-:S04]  /*07d0*/  FSETP.NEU.AND P0, PT, |R3|, R11, PT ;  /* 0x0000000b0300720b */ /* 0x000fc80003f0d200 */
[----:B------:R-:W-:Y:S02]  /*07e0*/  FSEL R12, R6, R12, !P0 ;  /* 0x0000000c060c7208 */ /* 0x000fe40004000000 */
[----:B------:R-:W-:Y:S01]  /*07f0*/  FSEL R13, R9, R13, !P0 ;  /* 0x0000000d090d7208 */ /* 0x000fe20004000000 */
[----:B------:R-:W-:Y:S06]  /*0800*/  BRA `(.L_x_12) ;  /* 0x0000000000587947 */ /* 0x000fec0003800000 */
.L_x_11:
[----:B------:R-:W-:-:S14]  /*0810*/  DSETP.NAN.AND P0, PT, R6, R6, PT ;  /* 0x000000060600722a */ /* 0x000fdc0003f08000 */
[----:B------:R-:W-:Y:S05]  /*0820*/  @P0 BRA `(.L_x_13) ;  /* 0x0000000000480947 */ /* 0x000fea0003800000 */
[----:B------:R-:W0:Y:S02]  /*0830*/  LDC.64 R4, c[0x0][0x3a8] ;  /* 0x0000ea00ff047b82 */ /* 0x000e240000000a00 */
[----:B0-----:R-:W-:-:S14]  /*0840*/  DSETP.NAN.AND P0, PT, R4, R4, PT ;  /* 0x000000040400722a */ /* 0x001fdc0003f08000 */
[----:B------:R-:W-:Y:S05]  /*0850*/  @P0 BRA `(.L_x_14) ;  /* 0x0000000000300947 */ /* 0x000fea0003800000 */
[----:B------:R-:W-:Y:S01]  /*0860*/  ISETP.NE.AND P0, PT, R21, R20, PT ;  /* 0x000000141500720c */ /* 0x000fe20003f05270 */
[----:B------:R-:W-:Y:S02]  /*0870*/  IMAD.MOV.U32 R12, RZ, RZ, 0x0 ;  /* 0x00000000ff0c7424 */ /* 0x000fe400078e00ff */
[----:B------:R-:W-:-:S10]  /*0880*/  IMAD.MOV.U32 R13, RZ, RZ, -0x80000 ;  /* 0xfff80000ff0d7424 */ /* 0x000fd400078e00ff */
[----:B------:R-:W-:Y:S05]  /*0890*/  @!P0 BRA `(.L_x_12) ;  /* 0x0000000000348947 */ /* 0x000fea0003800000 */
[----:B------:R-:W-:Y:S02]  /*08a0*/  ISETP.NE.AND P0, PT, R21, 0x7ff00000, PT ;  /* 0x7ff000001500780c */ /* 0x000fe40003f05270 */
[----:B------:R-:W-:Y:S02]  /*08b0*/  LOP3.LUT R13, R7, 0x80000000, R3, 0x48, !PT ;  /* 0x80000000070d7812 */ /* 0x000fe400078e4803 */
[----:B------:R-:W-:-:S13]  /*08c0*/  ISETP.EQ.OR P0, PT, R20, RZ, !P0 ;  /* 0x000000ff1400720c */ /* 0x000fda0004702670 */
[----:B------:R-:W-:Y:S01]  /*08d0*/  @P0 LOP3.LUT R2, R13, 0x7ff00000, RZ, 0xfc, !PT ;  /* 0x7ff000000d020812 */ /* 0x000fe200078efcff */
[----:B------:R-:W-:Y:S01]  /*08e0*/  @!P0 IMAD.MOV.U32 R12, RZ, RZ, RZ ;  /* 0x000000ffff0c8224 */ /* 0x000fe200078e00ff */
[----:B------:R-:W-:-:S03]  /*08f0*/  @P0 MOV R12, RZ ;  /* 0x000000ff000c0202 */ /* 0x000fc60000000f00 */
[----:B------:R-:W-:Y:S01]  /*0900*/  @P0 IMAD.MOV.U32 R13, RZ, RZ, R2 ;  /* 0x000000ffff0d0224 */ /* 0x000fe200078e0002 */
[----:B------:R-:W-:Y:S06]  /*0910*/  BRA `(.L_x_12) ;  /* 0x0000000000147947 */ /* 0x000fec0003800000 */
.L_x_14:
[----:B------:R-:W-:Y:S01]  /*0920*/  LOP3.LUT R13, R3, 0x80000, RZ, 0xfc, !PT ;  /* 0x00080000030d7812 */ /* 0x000fe200078efcff */
[----:B------:R-:W-:Y:S01]  /*0930*/  IMAD.MOV.U32 R12, RZ, RZ, R2 ;  /* 0x000000ffff0c7224 */ /* 0x000fe200078e0002 */
[----:B------:R-:W-:Y:S06]  /*0940*/  BRA `(.L_x_12) ;  /* 0x0000000000087947 */ /* 0x000fec0003800000 */
.L_x_13:
[----:B------:R-:W-:Y:S01]  /*0950*/  LOP3.LUT R13, R7, 0x80000, RZ, 0xfc, !PT ;  /* 0x00080000070d7812 */ /* 0x000fe200078efcff */
[----:B------:R-:W-:-:S07]  /*0960*/  IMAD.MOV.U32 R12, RZ, RZ, R6 ;  /* 0x000000ffff0c7224 */ /* 0x000fce00078e0006 */
.L_x_12:
[----:B------:R-:W-:Y:S05]  /*0970*/  BSYNC.RECONVERGENT B1 ;  /* 0x0000000000017941 */ /* 0x000fea0003800200 */
.L_x_10:
[----:B------:R-:W-:Y:S02]  /*0980*/  IMAD.MOV.U32 R11, RZ, RZ, 0x0 ;  /* 0x00000000ff0b7424 */ /* 0x000fe400078e00ff */
[----:B------:R-:W-:Y:S02]  /*0990*/  IMAD.MOV.U32 R2, RZ, RZ, R12 ;  /* 0x000000ffff027224 */ /* 0x000fe400078e000c */
[----:B------:R-:W-:Y:S01]  /*09a0*/  IMAD.MOV.U32 R3, RZ, RZ, R13 ;  /* 0x000000ffff037224 */ /* 0x000fe200078e000d */
[----:B------:R-:W-:Y:S06]  /*09b0*/  RET.REL.NODEC R10 `(_Z8jacobi2DPdS_S_ddddii) ;  /* 0xfffffff40a907950 */ /* 0x000fec0003c3ffff */
.L_x_15:
        /* <DEDUP_REMOVED lines=12> */
.L_x_16:


//--------------------- .nv.shared.reserved.0     --------------------------
	.section	.nv.shared.reserved.0,"aw",@nobits
	.weak		__nv_reservedSMEM_offset_0_alias
	.size		__nv_reservedSMEM_offset_0_alias, 0, 64
	.other		__nv_reservedSMEM_offset_0_alias,@"STO_CUDA_RESERVED_SHARED STV_DEFAULT"
__nv_reservedSMEM_offset_0_alias:
	.zero		0
	.zero		64


//--------------------- .nv.global                --------------------------
	.section	.nv.global,"aw",@nobits
.nv.global:
	.type		_ZN34_INTERNAL_d6df15db_4_k_cu_658e954c6thrust24THRUST_300001_SM_1000_NS3seqE,@object
	.size		_ZN34_INTERNAL_d6df15db_4_k_cu_658e954c6thrust24THRUST_300001_SM_1000_NS3seqE,(_ZN34_INTERNAL_d6df15db_4_k_cu_658e954c4cuda3std3__48in_placeE - _ZN34_INTERNAL_d6df15db_4_k_cu_658e954c6thrust24THRUST_300001_SM_1000_NS3seqE)
_ZN34_INTERNAL_d6df15db_4_k_cu_658e954c6thrust24THRUST_300001_SM_1000_NS3seqE:
	.zero		1
	.type		_ZN34_INTERNAL_d6df15db_4_k_cu_658e954c4cuda3std3__48in_placeE,@object
	.size		_ZN34_INTERNAL_d6df15db_4_k_cu_658e954c4cuda3std3__48in_placeE,(_ZN34_INTERNAL_d6df15db_4_k_cu_658e954c4cuda3std6ranges3__45__cpo4sizeE - _ZN34_INTERNAL_d6df15db_4_k_cu_658e954c4cuda3std3__48in_placeE)
_ZN34_INTERNAL_d6df15db_4_k_cu_658e954c4cuda3std3__48in_placeE:
	.zero		1
	.type		_ZN34_INTERNAL_d6df15db_4_k_cu_658e954c4cuda3std6ranges3__45__cpo4sizeE,@object
	.size		_ZN34_INTERNAL_d6df15db_4_k_cu_658e954c4cuda3std6ranges3__45__cpo4sizeE,(_ZN34_INTERNAL_d6df15db_4_k_cu_658e954c6thrust24THRUST_300001_SM_1000_NS12placeholders2_3E - _ZN34_INTERNAL_d6df15db_4_k_cu_658e954c4cuda3std6ranges3__45__cpo4sizeE)
_ZN34_INTERNAL_d6df15db_4_k_cu_658e954c4cuda3std6ranges3__45__cpo4sizeE:
	.zero		1
	.type		_ZN34_INTERNAL_d6df15db_4_k_cu_658e954c6thrust24THRUST_300001_SM_1000_NS12placeholders2_3E,@object
	.size		_ZN34_INTERNAL_d6df15db_4_k_cu_658e954c6thrust24THRUST_300001_SM_1000_NS12placeholders2_3E,(_ZN34_INTERNAL_d6df15db_4_k_cu_658e954c4cuda3std3__45__cpo6cbeginE - _ZN34_INTERNAL_d6df15db_4_k_cu_658e954c6thrust24THRUST_300001_SM_1000_NS12placeholders2_3E)
_ZN34_INTERNAL_d6df15db_4_k_cu_658e954c6thrust24THRUST_300001_SM_1000_NS12placeholders2_3E:
	.zero		1
	.type		_ZN34_INTERNAL_d6df15db_4_k_cu_658e954c4cuda3std3__45__cpo6cbeginE,@object
	.size		_ZN34_INTERNAL_d6df15db_4_k_cu_658e954c4cuda3std3__45__cpo6cbeginE,(_ZN34_INTERNAL_d6df15db_4_k_cu_658e954c4cuda3std6ranges3__45__cpo6cbeginE - _ZN34_INTERNAL_d6df15db_4_k_cu_658e954c4cuda3std3__45__cpo6cbeginE)
_ZN34_INTERNAL_d6df15db_4_k_cu_658e954c4cuda3std3__45__cpo6cbeginE:
	.zero		1
	.type		_ZN34_INTERNAL_d6df15db_4_k_cu_658e954c4cuda3std6ranges3__45__cpo6cbeginE,@object
	.size		_ZN34_INTERNAL_d6df15db_4_k_cu_658e954c4cuda3std6ranges3__45__cpo6cbeginE,(_ZN34_INTERNAL_d6df15db_4_k_cu_658e954c6thrust24THRUST_300001_SM_1000_NS12placeholders2_7E - _ZN34_INTERNAL_d6df15db_4_k_cu_658e954c4cuda3std6ranges3__45__cpo6cbeginE)
_ZN34_INTERNAL_d6df15db_4_k_cu_658e954c4cuda3std6ranges3__45__cpo6cbeginE:
	.zero		1
	.type		_ZN34_INTERNAL_d6df15db_4_k_cu_658e954c6thrust24THRUST_300001_SM_1000_NS12placeholders2_7E,@object
	.size		_ZN34_INTERNAL_d6df15db_4_k_cu_658e954c6thrust24THRUST_300001_SM_1000_NS12placeholders2_7E,(_ZN34_INTERNAL_d6df15db_4_k_cu_658e954c4cuda3std3__45__cpo7crbeginE - _ZN34_INTERNAL_d6df15db_4_k_cu_658e954c6thrust24THRUST_300001_SM_1000_NS12placeholders2_7E)
_ZN34_INTERNAL_d6df15db_4_k_cu_658e954c6thrust24THRUST_300001_SM_1000_NS12placeholders2_7E:
	.zero		1
	.type		_ZN34_INTERNAL_d6df15db_4_k_cu_658e954c4cuda3std3__45__cpo7crbeginE,@object
	.size		_ZN34_INTERNAL_d6df15db_4_k_cu_658e954c4cuda3std3__45__cpo7crbeginE,(_ZN34_INTERNAL_d6df15db_4_k_cu_658e954c4cuda3std6ranges3__45__cpo4nextE - _ZN34_INTERNAL_d6df15db_4_k_cu_658e954c4cuda3std3__45__cpo7crbeginE)
_ZN34_INTERNAL_d6df15db_4_k_cu_658e954c4cuda3std3__45__cpo7crbeginE:
	.zero		1
	.type		_ZN34_INTERNAL_d6df15db_4_k_cu_658e954c4cuda3std6ranges3__45__cpo4nextE,@object
	.size		_ZN34_INTERNAL_d6df15db_4_k_cu_658e954c4cuda3std6ranges3__45__cpo4nextE,(_ZN34_INTERNAL_d6df15db_4_k_cu_658e954c4cuda3std6ranges3__45__cpo4swapE - _ZN34_INTERNAL_d6df15db_4_k_cu_658e954c4cuda3std6ranges3__45__cpo4nextE)
_ZN34_INTERNAL_d6df15db_4_k_cu_658e954c4cuda3std6ranges3__45__cpo4nextE:
	.zero		1
	.type		_ZN34_INTERNAL_d6df15db_4_k_cu_658e954c4cuda3std6ranges3__45__cpo4swapE,@object
	.size		_ZN34_INTERNAL_d6df15db_4_k_cu_658e954c4cuda3std6ranges3__45__cpo4swapE,(_ZN34_INTERNAL_d6df15db_4_k_cu_658e954c6thrust24THRUST_300001_SM_1000_NS8cuda_cub10par_nosyncE - _ZN34_INTERNAL_d6df15db_4_k_cu_658e954c4cuda3std6ranges3__45__cpo4swapE)
_ZN34_INTERNAL_d6df15db_4_k_cu_658e954c4cuda3std6ranges3__45__cpo4swapE:
	.zero		1
	.type		_ZN34_INTERNAL_d6df15db_4_k_cu_658e954c6thrust24THRUST_300001_SM_1000_NS8cuda_cub10par_nosyncE,@object
	.size		_ZN34_INTERNAL_d6df15db_4_k_cu_658e954c6thrust24THRUST_300001_SM_1000_NS8cuda_cub10par_nosyncE,(_ZN34_INTERNAL_d6df15db_4_k_cu_658e954c6thrust24THRUST_300001_SM_1000_NS12placeholders2_9E - _ZN34_INTERNAL_d6df15db_4_k_cu_658e954c6thrust24THRUST_300001_SM_1000_NS8cuda_cub10par_nosyncE)
_ZN34_INTERNAL_d6df15db_4_k_cu_658e954c6thrust24THRUST_300001_SM_1000_NS8cuda_cub10par_nosyncE:
	.zero		1
	.type		_ZN34_INTERNAL_d6df15db_4_k_cu_658e954c6thrust24THRUST_300001_SM_1000_NS12placeholders2_9E,@object
	.size		_ZN34_INTERNAL_d6df15db_4_k_cu_658e954c6thrust24THRUST_300001_SM_1000_NS12placeholders2_9E,(_ZN34_INTERNAL_d6df15db_4_k_cu_658e954c4cuda3std3__436_GLOBAL__N__d6df15db_4_k_cu_658e954c6ignoreE - _ZN34_INTERNAL_d6df15db_4_k_cu_658e954c6thrust24THRUST_300001_SM_1000_NS12placeholders2_9E)
_ZN34_INTERNAL_d6df15db_4_k_cu_658e954c6thrust24THRUST_300001_SM_1000_NS12placeholders2_9E:
	.zero		1
	.type		_ZN34_INTERNAL_d6df15db_4_k_cu_658e954c4cuda3std3__436_GLOBAL__N__d6df15db_4_k_cu_658e954c6ignoreE,@object
	.size		_ZN34_INTERNAL_d6df15db_4_k_cu_658e954c4cuda3std3__436_GLOBAL__N__d6df15db_4_k_cu_658e954c6ignoreE,(_ZN34_INTERNAL_d6df15db_4_k_cu_658e954c4cuda3std6ranges3__45__cpo4dataE - _ZN34_INTERNAL_d6df15db_4_k_cu_658e954c4cuda3std3__436_GLOBAL__N__d6df15db_4_k_cu_658e954c6ignoreE)
_ZN34_INTERNAL_d6df15db_4_k_cu_658e954c4cuda3std3__436_GLOBAL__N__d6df15db_4_k_cu_658e954c6ignoreE:
	.zero		1
	.type		_ZN34_INTERNAL_d6df15db_4_k_cu_658e954c4cuda3std6ranges3__45__cpo4dataE,@object
	.size		_ZN34_INTERNAL_d6df15db_4_k_cu_658e954c4cuda3std6ranges3__45__cpo4dataE,(_ZN34_INTERNAL_d6df15db_4_k_cu_658e954c6thrust24THRUST_300001_SM_1000_NS12placeholders2_1E - _ZN34_INTERNAL_d6df15db_4_k_cu_658e954c4cuda3std6ranges3__45__cpo4dataE)
_ZN34_INTERNAL_d6df15db_4_k_cu_658e954c4cuda3std6ranges3__45__cpo4dataE:
	.zero		1
	.type		_ZN34_INTERNAL_d6df15db_4_k_cu_658e954c6thrust24THRUST_300001_SM_1000_NS12placeholders2_1E,@object
	.size		_ZN34_INTERNAL_d6df15db_4_k_cu_658e954c6thrust24THRUST_300001_SM_1000_NS12placeholders2_1E,(_ZN34_INTERNAL_d6df15db_4_k_cu_658e954c4cuda3std3__45__cpo5beginE - _ZN34_INTERNAL_d6df15db_4_k_cu_658e954c6thrust24THRUST_300001_SM_1000_NS12placeholders2_1E)
_ZN34_INTERNAL_d6df15db_4_k_cu_658e954c6thrust24THRUST_300001_SM_1000_NS12placeholders2_1E:
	.zero		1
	.type		_ZN34_INTERNAL_d6df15db_4_k_cu_658e954c4cuda3std3__45__cpo5beginE,@object
	.size		_ZN34_INTERNAL_d6df15db_4_k_cu_658e954c4cuda3std3__45__cpo5beginE,(_ZN34_INTERNAL_d6df15db_4_k_cu_658e954c4cuda3std6ranges3__45__cpo5beginE - _ZN34_INTERNAL_d6df15db_4_k_cu_658e954c4cuda3std3__45__cpo5beginE)
_ZN34_INTERNAL_d6df15db_4_k_cu_658e954c4cuda3std3__45__cpo5beginE:
	.zero		1
	.type		_ZN34_INTERNAL_d6df15db_4_k_cu_658e954c4cuda3std6ranges3__45__cpo5beginE,@object
	.size		_ZN34_INTERNAL_d6df15db_4_k_cu_658e954c4cuda3std6ranges3__45__cpo5beginE,(_ZN34_INTERNAL_d6df15db_4_k_cu_658e954c6thrust24THRUST_300001_SM_1000_NS12placeholders2_5E - _ZN34_INTERNAL_d6df15db_4_k_cu_658e954c4cuda3std6ranges3__45__cpo5beginE)
_ZN34_INTERNAL_d6df15db_4_k_cu_658e954c4cuda3std6ranges3__45__cpo5beginE:
	.zero		1
	.type		_ZN34_INTERNAL_d6df15db_4_k_cu_658e954c6thrust24THRUST_300001_SM_1000_NS12placeholders2_5E,@object
	.size		_ZN34_INTERNAL_d6df15db_4_k_cu_658e954c6thrust24THRUST_300001_SM_1000_NS12placeholders2_5E,(_ZN34_INTERNAL_d6df15db_4_k_cu_658e954c4cuda3std3__45__cpo6rbeginE - _ZN34_INTERNAL_d6df15db_4_k_cu_658e954c6thrust24THRUST_300001_SM_1000_NS12placeholders2_5E)
_ZN34_INTERNAL_d6df15db_4_k_cu_658e954c6thrust24THRUST_300001_SM_1000_NS12placeholders2_5E:
	.zero		1
	.type		_ZN34_INTERNAL_d6df15db_4_k_cu_658e954c4cuda3std3__45__cpo6rbeginE,@object
	.size		_ZN34_INTERNAL_d6df15db_4_k_cu_658e954c4cuda3std3__45__cpo6rbeginE,(_ZN34_INTERNAL_d6df15db_4_k_cu_658e954c4cuda3std6ranges3__45__cpo7advanceE - _ZN34_INTERNAL_d6df15db_4_k_cu_658e954c4cuda3std3__45__cpo6rbeginE)
_ZN34_INTERNAL_d6df15db_4_k_cu_658e954c4cuda3std3__45__cpo6rbeginE:
	.zero		1
	.type		_ZN34_INTERNAL_d6df15db_4_k_cu_658e954c4cuda3std6ranges3__45__cpo7advanceE,@object
	.size		_ZN34_INTERNAL_d6df15db_4_k_cu_658e954c4cuda3std6ranges3__45__cpo7advanceE,(_ZN34_INTERNAL_d6df15db_4_k_cu_658e954c4cuda3std3__47nulloptE - _ZN34_INTERNAL_d6df15db_4_k_cu_658e954c4cuda3std6ranges3__45__cpo7advanceE)
_ZN34_INTERNAL_d6df15db_4_k_cu_658e954c4cuda3std6ranges3__45__cpo7advanceE:
	.zero		1
	.type		_ZN34_INTERNAL_d6df15db_4_k_cu_658e954c4cuda3std3__47nulloptE,@object
	.size		_ZN34_INTERNAL_d6df15db_4_k_cu_658e954c4cuda3std3__47nulloptE,(_ZN34_INTERNAL_d6df15db_4_k_cu_658e954c4cuda3std6ranges3__45__cpo8distanceE - _ZN34_INTERNAL_d6df15db_4_k_cu_658e954c4cuda3std3__47nulloptE)
_ZN34_INTERNAL_d6df15db_4_k_cu_658e954c4cuda3std3__47nulloptE:
	.zero		1
	.type		_ZN34_INTERNAL_d6df15db_4_k_cu_658e954c4cuda3std6ranges3__45__cpo8distanceE,@object
	.size		_ZN34_INTERNAL_d6df15db_4_k_cu_658e954c4cuda3std6ranges3__45__cpo8distanceE,(_ZN34_INTERNAL_d6df15db_4_k_cu_658e954c6thrust24THRUST_300001_SM_1000_NS12placeholders3_10E - _ZN34_INTERNAL_d6df15db_4_k_cu_658e954c4cuda3std6ranges3__45__cpo8distanceE)
_ZN34_INTERNAL_d6df15db_4_k_cu_658e954c4cuda3std6ranges3__45__cpo8distanceE:
	.zero		1
	.type		_ZN34_INTERNAL_d6df15db_4_k_cu_658e954c6thrust24THRUST_300001_SM_1000_NS12placeholders3_10E,@object
	.size		_ZN34_INTERNAL_d6df15db_4_k_cu_658e954c6thrust24THRUST_300001_SM_1000_NS12placeholders3_10E,(_ZN34_INTERNAL_d6df15db_4_k_cu_658e954c4cuda3std3__419piecewise_constructE - _ZN34_INTERNAL_d6df15db_4_k_cu_658e954c6thrust24THRUST_300001_SM_1000_NS12placeholders3_10E)
_ZN34_INTERNAL_d6df15db_4_k_cu_658e954c6thrust24THRUST_300001_SM_1000_NS12placeholders3_10E:
	.zero		1
	.type		_ZN34_INTERNAL_d6df15db_4_k_cu_658e954c4cuda3std3__419piecewise_constructE,@object
	.size		_ZN34_INTERNAL_d6df15db_4_k_cu_658e954c4cuda3std3__419piecewise_constructE,(_ZN34_INTERNAL_d6df15db_4_k_cu_658e954c4cuda3std6ranges3__45__cpo5cdataE - _ZN34_INTERNAL_d6df15db_4_k_cu_658e954c4cuda3std3__419piecewise_constructE)
_ZN34_INTERNAL_d6df15db_4_k_cu_658e954c4cuda3std3__419piecewise_constructE:
	.zero		1
	.type		_ZN34_INTERNAL_d6df15db_4_k_cu_658e954c4cuda3std6ranges3__45__cpo5cdataE,@object
	.size		_ZN34_INTERNAL_d6df15db_4_k_cu_658e954c4cuda3std6ranges3__45__cpo5cdataE,(_ZN34_INTERNAL_d6df15db_4_k_cu_658e954c6thrust24THRUST_300001_SM_1000_NS12placeholders2_2E - _ZN34_INTERNAL_d6df15db_4_k_cu_658e954c4cuda3std6ranges3__45__cpo5cdataE)
_ZN34_INTERNAL_d6df15db_4_k_cu_658e954c4cuda3std6ranges3__45__cpo5cdataE:
	.zero		1
	.type		_ZN34_INTERNAL_d6df15db_4_k_cu_658e954c6thrust24THRUST_300001_SM_1000_NS12placeholders2_2E,@object
	.size		_ZN34_INTERNAL_d6df15db_4_k_cu_658e954c6thrust24THRUST_300001_SM_1000_NS12placeholders2_2E,(_ZN34_INTERNAL_d6df15db_4_k_cu_658e954c4cuda3std3__45__cpo3endE - _ZN34_INTERNAL_d6df15db_4_k_cu_658e954c6thrust24THRUST_300001_SM_1000_NS12placeholders2_2E)
_ZN34_INTERNAL_d6df15db_4_k_cu_658e954c6thrust24THRUST_300001_SM_1000_NS12placeholders2_2E:
	.zero		1
	.type		_ZN34_INTERNAL_d6df15db_4_k_cu_658e954c4cuda3std3__45__cpo3endE,@object
	.size		_ZN34_INTERNAL_d6df15db_4_k_cu_658e954c4cuda3std3__45__cpo3endE,(_ZN34_INTERNAL_d6df15db_4_k_cu_658e954c4cuda3std6ranges3__45__cpo3endE - _ZN34_INTERNAL_d6df15db_4_k_cu_658e954c4cuda3std3__45__cpo3endE)
_ZN34_INTERNAL_d6df15db_4_k_cu_658e954c4cuda3std3__45__cpo3endE:
	.zero		1
	.type		_ZN34_INTERNAL_d6df15db_4_k_cu_658e954c4cuda3std6ranges3__45__cpo3endE,@object
	.size		_ZN34_INTERNAL_d6df15db_4_k_cu_658e954c4cuda3std6ranges3__45__cpo3endE,(_ZN34_INTERNAL_d6df15db_4_k_cu_658e954c6thrust24THRUST_300001_SM_1000_NS12placeholders2_6E - _ZN34_INTERNAL_d6df15db_4_k_cu_658e954c4cuda3std6ranges3__45__cpo3endE)
_ZN34_INTERNAL_d6df15db_4_k_cu_658e954c4cuda3std6ranges3__45__cpo3endE:
	.zero		1
	.type		_ZN34_INTERNAL_d6df15db_4_k_cu_658e954c6thrust24THRUST_300001_SM_1000_NS12placeholders2_6E,@object
	.size		_ZN34_INTERNAL_d6df15db_4_k_cu_658e954c6thrust24THRUST_300001_SM_1000_NS12placeholders2_6E,(_ZN34_INTERNAL_d6df15db_4_k_cu_658e954c4cuda3std3__45__cpo4rendE - _ZN34_INTERNAL_d6df15db_4_k_cu_658e954c6thrust24THRUST_300001_SM_1000_NS12placeholders2_6E)
_ZN34_INTERNAL_d6df15db_4_k_cu_658e954c6thrust24THRUST_300001_SM_1000_NS12placeholders2_6E:
	.zero		1
	.type		_ZN34_INTERNAL_d6df15db_4_k_cu_658e954c4cuda3std3__45__cpo4rendE,@object
	.size		_ZN34_INTERNAL_d6df15db_4_k_cu_658e954c4cuda3std3__45__cpo4rendE,(_ZN34_INTERNAL_d6df15db_4_k_cu_658e954c4cuda3std6ranges3__45__cpo9iter_swapE - _ZN34_INTERNAL_d6df15db_4_k_cu_658e954c4cuda3std3__45__cpo4rendE)
_ZN34_INTERNAL_d6df15db_4_k_cu_658e954c4cuda3std3__45__cpo4rendE:
	.zero		1
	.type		_ZN34_INTERNAL_d6df15db_4_k_cu_658e954c4cuda3std6ranges3__45__cpo9iter_swapE,@object
	.size		_ZN34_INTERNAL_d6df15db_4_k_cu_658e954c4cuda3std6ranges3__45__cpo9iter_swapE,(_ZN34_INTERNAL_d6df15db_4_k_cu_658e954c4cuda3std3__48unexpectE - _ZN34_INTERNAL_d6df15db_4_k_cu_658e954c4cuda3std6ranges3__45__cpo9iter_swapE)
_ZN34_INTERNAL_d6df15db_4_k_cu_658e954c4cuda3std6ranges3__45__cpo9iter_swapE:
	.zero		1
	.type		_ZN34_INTERNAL_d6df15db_4_k_cu_658e954c4cuda3std3__48unexpectE,@object
	.size		_ZN34_INTERNAL_d6df15db_4_k_cu_658e954c4cuda3std3__48unexpectE,(_ZN34_INTERNAL_d6df15db_4_k_cu_658e954c6thrust24THRUST_300001_SM_1000_NS8cuda_cub3parE - _ZN34_INTERNAL_d6df15db_4_k_cu_658e954c4cuda3std3__48unexpectE)
_ZN34_INTERNAL_d6df15db_4_k_cu_658e954c4cuda3std3__48unexpectE:
	.zero		1
	.type		_ZN34_INTERNAL_d6df15db_4_k_cu_658e954c6thrust24THRUST_300001_SM_1000_NS8cuda_cub3parE,@object
	.size		_ZN34_INTERNAL_d6df15db_4_k_cu_658e954c6thrust24THRUST_300001_SM_1000_NS8cuda_cub3parE,(_ZN34_INTERNAL_d6df15db_4_k_cu_658e954c6thrust24THRUST_300001_SM_1000_NS12placeholders2_4E - _ZN34_INTERNAL_d6df15db_4_k_cu_658e954c6thrust24THRUST_300001_SM_1000_NS8cuda_cub3parE)
_ZN34_INTERNAL_d6df15db_4_k_cu_658e954c6thrust24THRUST_300001_SM_1000_NS8cuda_cub3parE:
	.zero		1
	.type		_ZN34_INTERNAL_d6df15db_4_k_cu_658e954c6thrust24THRUST_300001_SM_1000_NS12placeholders2_4E,@object
	.size		_ZN34_INTERNAL_d6df15db_4_k_cu_658e954c6thrust24THRUST_300001_SM_1000_NS12placeholders2_4E,(_ZN34_INTERNAL_d6df15db_4_k_cu_658e954c4cuda3std3__45__cpo4cendE - _ZN34_INTERNAL_d6df15db_4_k_cu_658e954c6thrust24THRUST_300001_SM_1000_NS12placeholders2_4E)
_ZN34_INTERNAL_d6df15db_4_k_cu_658e954c6thrust24THRUST_300001_SM_1000_NS12placeholders2_4E:
	.zero		1
	.type		_ZN34_INTERNAL_d6df15db_4_k_cu_658e954c4cuda3std3__45__cpo4cendE,@object
	.size		_ZN34_INTERNAL_d6df15db_4_k_cu_658e954c4cuda3std3__45__cpo4cendE,(_ZN34_INTERNAL_d6df15db_4_k_cu_658e954c4cuda3std6ranges3__45__cpo4cendE - _ZN34_INTERNAL_d6df15db_4_k_cu_658e954c4cuda3std3__45__cpo4cendE)
_ZN34_INTERNAL_d6df15db_4_k_cu_658e954c4cuda3std3__45__cpo4cendE:
	.zero		1
	.type		_ZN34_INTERNAL_d6df15db_4_k_cu_658e954c4cuda3std6ranges3__45__cpo4cendE,@object
	.size		_ZN34_INTERNAL_d6df15db_4_k_cu_658e954c4cuda3std6ranges3__45__cpo4cendE,(_ZN34_INTERNAL_d6df15db_4_k_cu_658e954c4cuda3std3__420unreachable_sentinelE - _ZN34_INTERNAL_d6df15db_4_k_cu_658e954c4cuda3std6ranges3__45__cpo4cendE)
_ZN34_INTERNAL_d6df15db_4_k_cu_658e954c4cuda3std6ranges3__45__cpo4cendE:
	.zero		1
	.type		_ZN34_INTERNAL_d6df15db_4_k_cu_658e954c4cuda3std3__420unreachable_sentinelE,@object
	.size		_ZN34_INTERNAL_d6df15db_4_k_cu_658e954c4cuda3std3__420unreachable_sentinelE,(_ZN34_INTERNAL_d6df15db_4_k_cu_658e954c4cuda3std6ranges3__45__cpo5ssizeE - _ZN34_INTERNAL_d6df15db_4_k_cu_658e954c4cuda3std3__420unreachable_sentinelE)
_ZN34_INTERNAL_d6df15db_4_k_cu_658e954c4cuda3std3__420unreachable_sentinelE:
	.zero		1
	.type		_ZN34_INTERNAL_d6df15db_4_k_cu_658e954c4cuda3std6ranges3__45__cpo5ssizeE,@object
	.size		_ZN34_INTERNAL_d6df15db_4_k_cu_658e954c4cuda3std6ranges3__45__cpo5ssizeE,(_ZN34_INTERNAL_d6df15db_4_k_cu_658e954c6thrust24THRUST_300001_SM_1000_NS12placeholders2_8E - _ZN34_INTERNAL_d6df15db_4_k_cu_658e954c4cuda3std6ranges3__45__cpo5ssizeE)
_ZN34_INTERNAL_d6df15db_4_k_cu_658e954c4cuda3std6ranges3__45__cpo5ssizeE:
	.zero		1
	.type		_ZN34_INTERNAL_d6df15db_4_k_cu_658e954c6thrust24THRUST_300001_SM_1000_NS12placeholders2_8E,@object
	.size		_ZN34_INTERNAL_d6df15db_4_k_cu_658e954c6thrust24THRUST_300001_SM_1000_NS12placeholders2_8E,(_ZN34_INTERNAL_d6df15db_4_k_cu_658e954c4cuda3std3__45__cpo5crendE - _ZN34_INTERNAL_d6df15db_4_k_cu_658e954c6thrust24THRUST_300001_SM_1000_NS12placeholders2_8E)
_ZN34_INTERNAL_d6df15db_4_k_cu_658e954c6thrust24THRUST_300001_SM_1000_NS12placeholders2_8E:
	.zero		1
	.type		_ZN34_INTERNAL_d6df15db_4_k_cu_658e954c4cuda3std3__45__cpo5crendE,@object
	.size		_ZN34_INTERNAL_d6df15db_4_k_cu_658e954c4cuda3std3__45__cpo5crendE,(_ZN34_INTERNAL_d6df15db_4_k_cu_658e954c4cuda3std6ranges3__45__cpo4prevE - _ZN34_INTERNAL_d6df15db_4_k_cu_658e954c4cuda3std3__45__cpo5crendE)
_ZN34_INTERNAL_d6df15db_4_k_cu_658e954c4cuda3std3__45__cpo5crendE:
	.zero		1
	.type		_ZN34_INTERNAL_d6df15db_4_k_cu_658e954c4cuda3std6ranges3__45__cpo4prevE,@object
	.size		_ZN34_INTERNAL_d6df15db_4_k_cu_658e954c4cuda3std6ranges3__45__cpo4prevE,(_ZN34_INTERNAL_d6df15db_4_k_cu_658e954c4cuda3std6ranges3__45__cpo9iter_moveE - _ZN34_INTERNAL_d6df15db_4_k_cu_658e954c4cuda3std6ranges3__45__cpo4prevE)
_ZN34_INTERNAL_d6df15db_4_k_cu_658e954c4cuda3std6ranges3__45__cpo4prevE:
	.zero		1
	.type		_ZN34_INTERNAL_d6df15db_4_k_cu_658e954c4cuda3std6ranges3__45__cpo9iter_moveE,@object
	.size		_ZN34_INTERNAL_d6df15db_4_k_cu_658e954c4cuda3std6ranges3__45__cpo9iter_moveE,(_ZN34_INTERNAL_d6df15db_4_k_cu_658e954c6thrust24THRUST_300001_SM_1000_NS6system6detail10sequential3seqE - _ZN34_INTERNAL_d6df15db_4_k_cu_658e954c4cuda3std6ranges3__45__cpo9iter_moveE)
_ZN34_INTERNAL_d6df15db_4_k_cu_658e954c4cuda3std6ranges3__45__cpo9iter_moveE:
	.zero		1
	.type		_ZN34_INTERNAL_d6df15db_4_k_cu_658e954c6thrust24THRUST_300001_SM_1000_NS6system6detail10sequential3seqE,@object
	.size		_ZN34_INTERNAL_d6df15db_4_k_cu_658e954c6thrust24THRUST_300001_SM_1000_NS6system6detail10sequential3seqE,(.L_31 - _ZN34_INTERNAL_d6df15db_4_k_cu_658e954c6thrust24THRUST_300001_SM_1000_NS6system6detail10sequential3seqE)
_ZN34_INTERNAL_d6df15db_4_k_cu_658e954c6thrust24THRUST_300001_SM_1000_NS6system6detail10sequential3seqE:
	.zero		1
.L_31:


//--------------------- .nv.constant0._ZN3cub18CUB_300001_SM_10006detail8for_each13static_kernelINS2_12policy_hub_t12policy_500_tEmN6thrust24THRUST_300001_SM_1000_NS8cuda_cub20__uninitialized_fill7functorINS7_10device_ptrIdEEdEEEEvT0_T1_ --------------------------
	.section	.nv.constant0._ZN3cub18CUB_300001_SM_10006detail8for_each13static_kernelINS2_12policy_hub_t12policy_500_tEmN6thrust24THRUST_300001_SM_1000_NS8cuda_cub20__uninitialized_fill7functorINS7_10device_ptrIdEEdEEEEvT0_T1_,"a",@progbits
	.sectionflags	@""
	.align	4
.nv.constant0._ZN3cub18CUB_300001_SM_10006detail8for_each13static_kernelINS2_12policy_hub_t12policy_500_tEmN6thrust24THRUST_300001_SM_1000_NS8cuda_cub20__uninitialized_fill7functorINS7_10device_ptrIdEEdEEEEvT0_T1_:
	.zero		920


//--------------------- .nv.constant0._ZN3cub18CUB_300001_SM_10006detail11EmptyKernelIvEEvv --------------------------
	.section	.nv.constant0._ZN3cub18CUB_300001_SM_10006detail11EmptyKernelIvEEvv,"a",@progbits
	.sectionflags	@""
	.align	4
.nv.constant0._ZN3cub18CUB_300001_SM_10006detail11EmptyKernelIvEEvv:
	.zero		896


//--------------------- .nv.constant0._Z6copygpPdS_ddii --------------------------
	.section	.nv.constant0._Z6copygpPdS_ddii,"a",@progbits
	.sectionflags	@""
	.align	4
.nv.constant0._Z6copygpPdS_ddii:
	.zero		936


//--------------------- .nv.constant0._Z8jacobi2DPdS_S_ddddii --------------------------
	.section	.nv.constant0._Z8jacobi2DPdS_S_ddddii,"a",@progbits
	.sectionflags	@""
	.align	4
.nv.constant0._Z8jacobi2DPdS_S_ddddii:
	.zero		960


//--------------------- SYMBOLS --------------------------

	.type		.nv.reservedSmem.offset0,@object
	.size		.nv.reservedSmem.offset0,0x4
